// auto-generated by cutlass_sweep.gemm — config: {"arch": "sm_90", "cluster_m": 1, "cluster_n": 1, "dtype": "fp16", "dtype_b": "fp16", "layout": "nt", "stages": 0, "tile_k": 16, "tile_m": 384, "tile_n": 32}
#include "cutlass/cutlass.h"
#include "cutlass/gemm/collective/collective_builder.hpp"
#include "cutlass/gemm/device/gemm_universal_adapter.h"
#include "cutlass/gemm/kernel/gemm_universal.hpp"
#include "cutlass/epilogue/collective/collective_builder.hpp"

using ElemA = cutlass::half_t;
using ElemB = cutlass::half_t;
using ElemCD = cutlass::half_t;
using Acc  = float;
using TileShape    = cute::Shape<cute::_384, cute::_32, cute::_16>;
using ClusterShape = cute::Shape<cute::_1, cute::_1, cute::_1>;

using CollectiveEpilogue = typename cutlass::epilogue::collective::CollectiveBuilder<
    cutlass::arch::Sm90, cutlass::arch::OpClassTensorOp,
    TileShape, ClusterShape,
    cutlass::epilogue::collective::EpilogueTileAuto,
    Acc, Acc,
    ElemCD, cutlass::layout::RowMajor, 128 / cutlass::sizeof_bits<ElemCD>::value,
    ElemCD, cutlass::layout::RowMajor, 128 / cutlass::sizeof_bits<ElemCD>::value,
    cutlass::epilogue::collective::EpilogueScheduleAuto
  >::CollectiveOp;

using CollectiveMainloop = typename cutlass::gemm::collective::CollectiveBuilder<
    cutlass::arch::Sm90, cutlass::arch::OpClassTensorOp,
    ElemA, cutlass::layout::RowMajor, 128 / cutlass::sizeof_bits<ElemA>::value,
    ElemB, cutlass::layout::ColumnMajor, 128 / cutlass::sizeof_bits<ElemB>::value,
    Acc,
    TileShape, ClusterShape,
    cutlass::gemm::collective::StageCountAutoCarveout<static_cast<int>(sizeof(typename CollectiveEpilogue::SharedStorage))>,
    cutlass::gemm::collective::KernelScheduleAuto
  >::CollectiveOp;

using GemmKernel = cutlass::gemm::kernel::GemmUniversal<
    cute::Shape<int,int,int,int>,
    CollectiveMainloop,
    CollectiveEpilogue
>;
using Gemm = cutlass::gemm::device::GemmUniversalAdapter<GemmKernel>;

// Force the device kernel symbol into the cubin without needing a host main.
auto* _anchor = &cutlass::device_kernel<GemmKernel>;


// ===== COMPILED SASS (sm_90a) =====

	.target	sm_90a

	.elftype	@"ET_EXEC"


//--------------------- .note.nv.tkinfo           --------------------------
	.section	.note.nv.tkinfo,"",@"SHT_NOTE"
	.sectionflags	@"SHF_NOTE_NV_TKINFO"
	.tkinfo
        /*0018*/ 	.word	0x00000002
        /*0030*/ 	.string	""
        /*0030*/ 	.string	"ptxas"
        /*0030*/ 	.string	"Cuda compilation tools, release 13.0, V13.0.88"
        /*0030*/ 	.string	"Build cuda_13.0.r13.0/compiler.36424714_0"
        /*0030*/ 	.string	"-arch sm_90a -m 64 "



//--------------------- .note.nv.cuinfo           --------------------------
	.section	.note.nv.cuinfo,"",@"SHT_NOTE"
	.sectionflags	@"SHF_NOTE_NV_CUINFO"
        /*0018*/ 	.short	0x0002
        /*001a*/ 	.short	0x005a
        /*001c*/ 	.short	0x0082
	.zero		2


//--------------------- .nv.info                  --------------------------
	.section	.nv.info,"",@"SHT_CUDA_INFO"
	.align	4


	//----- nvinfo : EIATTR_REGCOUNT
	.align		4
        /*0000*/ 	.byte	0x04, 0x2f
        /*0002*/ 	.short	(.L_15 - .L_14)
	.align		4
.L_14:
        /*0004*/ 	.word	index@(_ZN7cutlass13device_kernelINS_4gemm6kernel13GemmUniversalIN4cute5tupleIJiiiiEEENS1_10collective13CollectiveMmaINS1_34MainloopSm90TmaGmmaWarpSpecializedILi17ENS5_IJNS4_1CILi1EEESB_SB_EEENS1_35KernelTmaWarpSpecializedCooperativeEEENS5_IJNSA_ILi384EEENSA_ILi32EEENSA_ILi16EEEEEENS_6half_tENS5_IJlSB_lEEESJ_SK_NS4_8TiledMMAINS4_8MMA_AtomIJNS4_4SM904GMMA25MMA_64x32x16_F32F16F16_SSILNSO_5MajorE0ELSQ_0ELNSO_7ScaleInE1ELSR_1EEEEEENS4_6LayoutINS5_IJNSA_ILi2EEESB_SB_EEENS5_IJSB_NSA_ILi0EEESX_EEEEENS5_IJNS4_10UnderscoreES10_S10_EEEEENS4_13SM90_TMA_LOADENS4_14ComposedLayoutINS4_7SwizzleILi1ELi4ELi3EEENS4_18smem_ptr_flag_bitsILi16EEENSU_INS5_IJNSA_ILi8EEESH_EEENS5_IJSH_SB_EEEEEEEvNS4_8identityES13_S1D_vS1E_EENS_8epilogue10collective6detail29Sm90TmaWarpSpecializedAdapterINS1H_15DefaultEpilogueISJ_SK_SK_NS1G_6thread17LinearCombinationISJ_Li1EffLNS1L_9ScaleType4KindE0ELNS_15FloatRoundStyleE2ESJ_EENS1_15EpilogueDefaultEEEEEvvEEEEvNT_6ParamsE)
        /*0008*/ 	.word	0x000000a8


	//----- nvinfo : EIATTR_FRAME_SIZE
	.align		4
.L_15:
        /*000c*/ 	.byte	0x04, 0x11
        /*000e*/ 	.short	(.L_17 - .L_16)
	.align		4
.L_16:
        /*0010*/ 	.word	index@(_ZN7cutlass13device_kernelINS_4gemm6kernel13GemmUniversalIN4cute5tupleIJiiiiEEENS1_10collective13CollectiveMmaINS1_34MainloopSm90TmaGmmaWarpSpecializedILi17ENS5_IJNS4_1CILi1EEESB_SB_EEENS1_35KernelTmaWarpSpecializedCooperativeEEENS5_IJNSA_ILi384EEENSA_ILi32EEENSA_ILi16EEEEEENS_6half_tENS5_IJlSB_lEEESJ_SK_NS4_8TiledMMAINS4_8MMA_AtomIJNS4_4SM904GMMA25MMA_64x32x16_F32F16F16_SSILNSO_5MajorE0ELSQ_0ELNSO_7ScaleInE1ELSR_1EEEEEENS4_6LayoutINS5_IJNSA_ILi2EEESB_SB_EEENS5_IJSB_NSA_ILi0EEESX_EEEEENS5_IJNS4_10UnderscoreES10_S10_EEEEENS4_13SM90_TMA_LOADENS4_14ComposedLayoutINS4_7SwizzleILi1ELi4ELi3EEENS4_18smem_ptr_flag_bitsILi16EEENSU_INS5_IJNSA_ILi8EEESH_EEENS5_IJSH_SB_EEEEEEEvNS4_8identityES13_S1D_vS1E_EENS_8epilogue10collective6detail29Sm90TmaWarpSpecializedAdapterINS1H_15DefaultEpilogueISJ_SK_SK_NS1G_6thread17LinearCombinationISJ_Li1EffLNS1L_9ScaleType4KindE0ELNS_15FloatRoundStyleE2ESJ_EENS1_15EpilogueDefaultEEEEEvvEEEEvNT_6ParamsE)
        /*0014*/ 	.word	0x00000000


	//----- nvinfo : EIATTR_MIN_STACK_SIZE
	.align		4
.L_17:
        /*0018*/ 	.byte	0x04, 0x12
        /*001a*/ 	.short	(.L_19 - .L_18)
	.align		4
.L_18:
        /*001c*/ 	.word	index@(_ZN7cutlass13device_kernelINS_4gemm6kernel13GemmUniversalIN4cute5tupleIJiiiiEEENS1_10collective13CollectiveMmaINS1_34MainloopSm90TmaGmmaWarpSpecializedILi17ENS5_IJNS4_1CILi1EEESB_SB_EEENS1_35KernelTmaWarpSpecializedCooperativeEEENS5_IJNSA_ILi384EEENSA_ILi32EEENSA_ILi16EEEEEENS_6half_tENS5_IJlSB_lEEESJ_SK_NS4_8TiledMMAINS4_8MMA_AtomIJNS4_4SM904GMMA25MMA_64x32x16_F32F16F16_SSILNSO_5MajorE0ELSQ_0ELNSO_7ScaleInE1ELSR_1EEEEEENS4_6LayoutINS5_IJNSA_ILi2EEESB_SB_EEENS5_IJSB_NSA_ILi0EEESX_EEEEENS5_IJNS4_10UnderscoreES10_S10_EEEEENS4_13SM90_TMA_LOADENS4_14ComposedLayoutINS4_7SwizzleILi1ELi4ELi3EEENS4_18smem_ptr_flag_bitsILi16EEENSU_INS5_IJNSA_ILi8EEESH_EEENS5_IJSH_SB_EEEEEEEvNS4_8identityES13_S1D_vS1E_EENS_8epilogue10collective6detail29Sm90TmaWarpSpecializedAdapterINS1H_15DefaultEpilogueISJ_SK_SK_NS1G_6thread17LinearCombinationISJ_Li1EffLNS1L_9ScaleType4KindE0ELNS_15FloatRoundStyleE2ESJ_EENS1_15EpilogueDefaultEEEEEvvEEEEvNT_6ParamsE)
        /*0020*/ 	.word	0x00000000
.L_19:


//--------------------- .nv.compat                --------------------------
	.section	.nv.compat,"",@"SHT_CUDA_COMPAT_INFO"
	.align	4
        /*0000*/ 	.byte	0x02, 0x09, 0x01, 0x00, 0x02, 0x02, 0x04, 0x00, 0x02, 0x05, 0x05, 0x00, 0x03, 0x07, 0x01, 0x01
        /*0010*/ 	.byte	0x02, 0x03, 0x01, 0x00, 0x02, 0x06, 0x01, 0x00, 0x04, 0x0b, 0x08, 0x00, 0x00, 0x00, 0x00, 0x00
        /*0020*/ 	.byte	0x00, 0x00, 0x00, 0x00


//--------------------- .nv.info._ZN7cutlass13device_kernelINS_4gemm6kernel13GemmUniversalIN4cute5tupleIJiiiiEEENS1_10collective13CollectiveMmaINS1_34MainloopSm90TmaGmmaWarpSpecializedILi17ENS5_IJNS4_1CILi1EEESB_SB_EEENS1_35KernelTmaWarpSpecializedCooperativeEEENS5_IJNSA_ILi384EEENSA_ILi32EEENSA_ILi16EEEEEENS_6half_tENS5_IJlSB_lEEESJ_SK_NS4_8TiledMMAINS4_8MMA_AtomIJNS4_4SM904GMMA25MMA_64x32x16_F32F16F16_SSILNSO_5MajorE0ELSQ_0ELNSO_7ScaleInE1ELSR_1EEEEEENS4_6LayoutINS5_IJNSA_ILi2EEESB_SB_EEENS5_IJSB_NSA_ILi0EEESX_EEEEENS5_IJNS4_10UnderscoreES10_S10_EEEEENS4_13SM90_TMA_LOADENS4_14ComposedLayoutINS4_7SwizzleILi1ELi4ELi3EEENS4_18smem_ptr_flag_bitsILi16EEENSU_INS5_IJNSA_ILi8EEESH_EEENS5_IJSH_SB_EEEEEEEvNS4_8identityES13_S1D_vS1E_EENS_8epilogue10collective6detail29Sm90TmaWarpSpecializedAdapterINS1H_15DefaultEpilogueISJ_SK_SK_NS1G_6thread17LinearCombinationISJ_Li1EffLNS1L_9ScaleType4KindE0ELNS_15FloatRoundStyleE2ESJ_EENS1_15EpilogueDefaultEEEEEvvEEEEvNT_6ParamsE --------------------------
	.section	.nv.info._ZN7cutlass13device_kernelINS_4gemm6kernel13GemmUniversalIN4cute5tupleIJiiiiEEENS1_10collective13CollectiveMmaINS1_34MainloopSm90TmaGmmaWarpSpecializedILi17ENS5_IJNS4_1CILi1EEESB_SB_EEENS1_35KernelTmaWarpSpecializedCooperativeEEENS5_IJNSA_ILi384EEENSA_ILi32EEENSA_ILi16EEEEEENS_6half_tENS5_IJlSB_lEEESJ_SK_NS4_8TiledMMAINS4_8MMA_AtomIJNS4_4SM904GMMA25MMA_64x32x16_F32F16F16_SSILNSO_5MajorE0ELSQ_0ELNSO_7ScaleInE1ELSR_1EEEEEENS4_6LayoutINS5_IJNSA_ILi2EEESB_SB_EEENS5_IJSB_NSA_ILi0EEESX_EEEEENS5_IJNS4_10UnderscoreES10_S10_EEEEENS4_13SM90_TMA_LOADENS4_14ComposedLayoutINS4_7SwizzleILi1ELi4ELi3EEENS4_18smem_ptr_flag_bitsILi16EEENSU_INS5_IJNSA_ILi8EEESH_EEENS5_IJSH_SB_EEEEEEEvNS4_8identityES13_S1D_vS1E_EENS_8epilogue10collective6detail29Sm90TmaWarpSpecializedAdapterINS1H_15DefaultEpilogueISJ_SK_SK_NS1G_6thread17LinearCombinationISJ_Li1EffLNS1L_9ScaleType4KindE0ELNS_15FloatRoundStyleE2ESJ_EENS1_15EpilogueDefaultEEEEEvvEEEEvNT_6ParamsE,"",@"SHT_CUDA_INFO"
	.sectionflags	@""
	.align	4


	//----- nvinfo : EIATTR_CUDA_API_VERSION
	.align		4
        /*0000*/ 	.byte	0x04, 0x37
        /*0002*/ 	.short	(.L_21 - .L_20)
.L_20:
        /*0004*/ 	.word	0x00000082


	//----- nvinfo : EIATTR_KPARAM_INFO
	.align		4
.L_21:
        /*0008*/ 	.byte	0x04, 0x17
        /*000a*/ 	.short	(.L_23 - .L_22)
.L_22:
        /*000c*/ 	.word	0x00000000
        /*0010*/ 	.short	0x0000
        /*0012*/ 	.short	0x0070
        /*0014*/ 	.byte	0x00, 0xf0, 0x01, 0x10


	//----- nvinfo : EIATTR_SPARSE_MMA_MASK
	.align		4
.L_23:
        /*0018*/ 	.byte	0x03, 0x50
        /*001a*/ 	.short	0x0000


	//----- nvinfo : EIATTR_MAXREG_COUNT
	.align		4
        /*001c*/ 	.byte	0x03, 0x1b
        /*001e*/ 	.short	0x00a8


	//----- nvinfo : EIATTR_NUM_BARRIERS
	.align		4
        /*0020*/ 	.byte	0x02, 0x4c
        /*0022*/ 	.byte	0x01
	.zero		1


	//----- nvinfo : EIATTR_EXTERNS
	.align		4
        /*0024*/ 	.byte	0x04, 0x0f
        /*0026*/ 	.short	(.L_25 - .L_24)


	//   ....[0]....
	.align		4
.L_24:
        /*0028*/ 	.word	index@(__assertfail)


	//----- nvinfo : EIATTR_MERCURY_ISA_VERSION
	.align		4
.L_25:
        /*002c*/ 	.byte	0x03, 0x5f
        /*002e*/ 	.short	0x0101


	//----- nvinfo : EIATTR_INT_WARP_WIDE_INSTR_OFFSETS
	.align		4
        /*0030*/ 	.byte	0x04, 0x31
        /*0032*/ 	.short	(.L_27 - .L_26)


	//   ....[0]....
.L_26:
        /*0034*/ 	.word	0x00000580


	//   ....[1]....
        /*0038*/ 	.word	0x000005b0


	//   ....[2]....
        /*003c*/ 	.word	0x00000690


	//----- nvinfo : EIATTR_COOP_GROUP_MASK_REGIDS
	.align		4
.L_27:
        /*0040*/ 	.byte	0x04, 0x29
        /*0042*/ 	.short	(.L_29 - .L_28)


	//   ....[0]....
.L_28:
        /*0044*/ 	.word	0xffffffff


	//   ....[1]....
        /*0048*/ 	.word	0xffffffff


	//   ....[2]....
        /*004c*/ 	.word	0xffffffff


	//   ....[3]....
        /*0050*/ 	.word	0xffffffff


	//   ....[4]....
        /*0054*/ 	.word	0xffffffff


	//----- nvinfo : EIATTR_COOP_GROUP_INSTR_OFFSETS
	.align		4
.L_29:
        /*0058*/ 	.byte	0x04, 0x28
        /*005a*/ 	.short	(.L_31 - .L_30)


	//   ....[0]....
.L_30:
        /*005c*/ 	.word	0x00000060


	//   ....[1]....
        /*0060*/ 	.word	0x00000070


	//   ....[2]....
        /*0064*/ 	.word	0x00000130


	//   ....[3]....
        /*0068*/ 	.word	0x00000490


	//   ....[4]....
        /*006c*/ 	.word	0x00001140


	//----- nvinfo : EIATTR_REG_RECONFIG
	.align		4
.L_31:
        /*0070*/ 	.byte	0x01, 0x54
	.zero		2


	//----- nvinfo : EIATTR_SYSCALL_OFFSETS
	.align		4
        /*0074*/ 	.byte	0x04, 0x46
        /*0076*/ 	.short	(.L_33 - .L_32)


	//   ....[0]....
.L_32:
        /*0078*/ 	.word	0x00001300


	//----- nvinfo : EIATTR_MBARRIER_INSTR_OFFSETS
	.align		4
.L_33:
        /*007c*/ 	.byte	0x04, 0x39
        /*007e*/ 	.short	(.L_35 - .L_34)


	//   ....[0]....
.L_34:
        /*0080*/ 	.word	0x00000250
        /*0084*/ 	.word	0x000000ff
        /*0088*/ 	.word	0x00000000
        /*008c*/ 	.short	0x0100
        /*008e*/ 	.byte	0x08
	.zero		1


	//   ....[1]....
        /*0090*/ 	.word	0x00000260
        /*0094*/ 	.word	0x000000ff
        /*0098*/ 	.word	0x00000088
        /*009c*/ 	.short	0x0100
        /*009e*/ 	.byte	0x08
	.zero		1


	//   ....[2]....
        /*00a0*/ 	.word	0x00000270
        /*00a4*/ 	.word	0x000000ff
        /*00a8*/ 	.word	0x00000008
        /*00ac*/ 	.short	0x0100
        /*00ae*/ 	.byte	0x08
	.zero		1


	//   ....[3]....
        /*00b0*/ 	.word	0x00000280
        /*00b4*/ 	.word	0x000000ff
        /*00b8*/ 	.word	0x00000090
        /*00bc*/ 	.short	0x0100
        /*00be*/ 	.byte	0x08
	.zero		1


	//   ....[4]....
        /*00c0*/ 	.word	0x00000290
        /*00c4*/ 	.word	0x000000ff
        /*00c8*/ 	.word	0x00000010
        /*00cc*/ 	.short	0x0100
        /*00ce*/ 	.byte	0x08
	.zero		1


	//   ....[5]....
        /*00d0*/ 	.word	0x000002a0
        /*00d4*/ 	.word	0x000000ff
        /*00d8*/ 	.word	0x00000098
        /*00dc*/ 	.short	0x0100
        /*00de*/ 	.byte	0x08
	.zero		1


	//   ....[6]....
        /*00e0*/ 	.word	0x000002b0
        /*00e4*/ 	.word	0x000000ff
        /*00e8*/ 	.word	0x00000018
        /*00ec*/ 	.short	0x0100
        /*00ee*/ 	.byte	0x08
	.zero		1


	//   ....[7]....
        /*00f0*/ 	.word	0x000002c0
        /*00f4*/ 	.word	0x000000ff
        /*00f8*/ 	.word	0x000000a0
        /*00fc*/ 	.short	0x0100
        /*00fe*/ 	.byte	0x08
	.zero		1


	//   ....[8]....
        /*0100*/ 	.word	0x000002d0
        /*0104*/ 	.word	0x000000ff
        /*0108*/ 	.word	0x00000020
        /*010c*/ 	.short	0x0100
        /*010e*/ 	.byte	0x08
	.zero		1


	//   ....[9]....
        /*0110*/ 	.word	0x000002e0
        /*0114*/ 	.word	0x000000ff
        /*0118*/ 	.word	0x000000a8
        /*011c*/ 	.short	0x0100
        /*011e*/ 	.byte	0x08
	.zero		1


	//   ....[10]....
        /*0120*/ 	.word	0x000002f0
        /*0124*/ 	.word	0x000000ff
        /*0128*/ 	.word	0x00000028
        /*012c*/ 	.short	0x0100
        /*012e*/ 	.byte	0x08
	.zero		1


	//   ....[11]....
        /*0130*/ 	.word	0x00000300
        /*0134*/ 	.word	0x000000ff
        /*0138*/ 	.word	0x000000b0
        /*013c*/ 	.short	0x0100
        /*013e*/ 	.byte	0x08
	.zero		1


	//   ....[12]....
        /*0140*/ 	.word	0x00000310
        /*0144*/ 	.word	0x000000ff
        /*0148*/ 	.word	0x00000030
        /*014c*/ 	.short	0x0100
        /*014e*/ 	.byte	0x08
	.zero		1


	//   ....[13]....
        /*0150*/ 	.word	0x00000320
        /*0154*/ 	.word	0x000000ff
        /*0158*/ 	.word	0x000000b8
        /*015c*/ 	.short	0x0100
        /*015e*/ 	.byte	0x08
	.zero		1


	//   ....[14]....
        /*0160*/ 	.word	0x00000330
        /*0164*/ 	.word	0x000000ff
        /*0168*/ 	.word	0x00000038
        /*016c*/ 	.short	0x0100
        /*016e*/ 	.byte	0x08
	.zero		1


	//   ....[15]....
        /*0170*/ 	.word	0x00000340
        /*0174*/ 	.word	0x000000ff
        /*0178*/ 	.word	0x000000c0
        /*017c*/ 	.short	0x0100
        /*017e*/ 	.byte	0x08
	.zero		1


	//   ....[16]....
        /*0180*/ 	.word	0x00000350
        /*0184*/ 	.word	0x000000ff
        /*0188*/ 	.word	0x00000040
        /*018c*/ 	.short	0x0100
        /*018e*/ 	.byte	0x08
	.zero		1


	//   ....[17]....
        /*0190*/ 	.word	0x00000360
        /*0194*/ 	.word	0x000000ff
        /*0198*/ 	.word	0x000000c8
        /*019c*/ 	.short	0x0100
        /*019e*/ 	.byte	0x08
	.zero		1


	//   ....[18]....
        /*01a0*/ 	.word	0x00000370
        /*01a4*/ 	.word	0x000000ff
        /*01a8*/ 	.word	0x00000048
        /*01ac*/ 	.short	0x0100
        /*01ae*/ 	.byte	0x08
	.zero		1


	//   ....[19]....
        /*01b0*/ 	.word	0x00000380
        /*01b4*/ 	.word	0x000000ff
        /*01b8*/ 	.word	0x000000d0
        /*01bc*/ 	.short	0x0100
        /*01be*/ 	.byte	0x08
	.zero		1


	//   ....[20]....
        /*01c0*/ 	.word	0x00000390
        /*01c4*/ 	.word	0x000000ff
        /*01c8*/ 	.word	0x00000050
        /*01cc*/ 	.short	0x0100
        /*01ce*/ 	.byte	0x08
	.zero		1


	//   ....[21]....
        /*01d0*/ 	.word	0x000003a0
        /*01d4*/ 	.word	0x000000ff
        /*01d8*/ 	.word	0x000000d8
        /*01dc*/ 	.short	0x0100
        /*01de*/ 	.byte	0x08
	.zero		1


	//   ....[22]....
        /*01e0*/ 	.word	0x000003b0
        /*01e4*/ 	.word	0x000000ff
        /*01e8*/ 	.word	0x00000058
        /*01ec*/ 	.short	0x0100
        /*01ee*/ 	.byte	0x08
	.zero		1


	//   ....[23]....
        /*01f0*/ 	.word	0x000003c0
        /*01f4*/ 	.word	0x000000ff
        /*01f8*/ 	.word	0x000000e0
        /*01fc*/ 	.short	0x0100
        /*01fe*/ 	.byte	0x08
	.zero		1


	//   ....[24]....
        /*0200*/ 	.word	0x000003d0
        /*0204*/ 	.word	0x000000ff
        /*0208*/ 	.word	0x00000060
        /*020c*/ 	.short	0x0100
        /*020e*/ 	.byte	0x08
	.zero		1


	//   ....[25]....
        /*0210*/ 	.word	0x000003e0
        /*0214*/ 	.word	0x000000ff
        /*0218*/ 	.word	0x000000e8
        /*021c*/ 	.short	0x0100
        /*021e*/ 	.byte	0x08
	.zero		1


	//   ....[26]....
        /*0220*/ 	.word	0x000003f0
        /*0224*/ 	.word	0x000000ff
        /*0228*/ 	.word	0x00000068
        /*022c*/ 	.short	0x0100
        /*022e*/ 	.byte	0x08
	.zero		1


	//   ....[27]....
        /*0230*/ 	.word	0x00000400
        /*0234*/ 	.word	0x000000ff
        /*0238*/ 	.word	0x000000f0
        /*023c*/ 	.short	0x0100
        /*023e*/ 	.byte	0x08
	.zero		1


	//   ....[28]....
        /*0240*/ 	.word	0x00000410
        /*0244*/ 	.word	0x000000ff
        /*0248*/ 	.word	0x00000070
        /*024c*/ 	.short	0x0100
        /*024e*/ 	.byte	0x08
	.zero		1


	//   ....[29]....
        /*0250*/ 	.word	0x00000420
        /*0254*/ 	.word	0x000000ff
        /*0258*/ 	.word	0x000000f8
        /*025c*/ 	.short	0x0100
        /*025e*/ 	.byte	0x08
	.zero		1


	//   ....[30]....
        /*0260*/ 	.word	0x00000430
        /*0264*/ 	.word	0x000000ff
        /*0268*/ 	.word	0x00000078
        /*026c*/ 	.short	0x0100
        /*026e*/ 	.byte	0x08
	.zero		1


	//   ....[31]....
        /*0270*/ 	.word	0x00000440
        /*0274*/ 	.word	0x000000ff
        /*0278*/ 	.word	0x00000100
        /*027c*/ 	.short	0x0100
        /*027e*/ 	.byte	0x08
	.zero		1


	//   ....[32]....
        /*0280*/ 	.word	0x00000450
        /*0284*/ 	.word	0x000000ff
        /*0288*/ 	.word	0x00000080
        /*028c*/ 	.short	0x0100
        /*028e*/ 	.byte	0x08
	.zero		1


	//   ....[33]....
        /*0290*/ 	.word	0x00000460
        /*0294*/ 	.word	0x000000ff
        /*0298*/ 	.word	0x00000108
        /*029c*/ 	.short	0x0100
        /*029e*/ 	.byte	0x08
	.zero		1


	//   ....[34]....
        /*02a0*/ 	.word	0x00000700
        /*02a4*/ 	.word	0x000000ff
        /*02a8*/ 	.word	0x00000120
        /*02ac*/ 	.short	0x0100
        /*02ae*/ 	.byte	0x06
	.zero		1


	//   ....[35]....
        /*02b0*/ 	.word	0x00000760
        /*02b4*/ 	.word	0x000000ff
        /*02b8*/ 	.word	0x00000128
        /*02bc*/ 	.short	0x0100
        /*02be*/ 	.byte	0x06
	.zero		1


	//   ....[36]....
        /*02c0*/ 	.word	0x00001380
        /*02c4*/ 	.word	0x00000003
        /*02c8*/ 	.word	0x00000000
        /*02cc*/ 	.short	0x010a
        /*02ce*/ 	.byte	0x3f
	.zero		1


	//   ....[37]....
        /*02d0*/ 	.word	0x000013c0
        /*02d4*/ 	.word	0x00000003
        /*02d8*/ 	.word	0x00000000
        /*02dc*/ 	.short	0x010a
        /*02de*/ 	.byte	0x3f
	.zero		1


	//   ....[38]....
        /*02e0*/ 	.word	0x00001690
        /*02e4*/ 	.word	0x000000ff
        /*02e8*/ 	.word	0x00000000
        /*02ec*/ 	.short	0x010a
        /*02ee*/ 	.byte	0x04
	.zero		1


	//   ....[39]....
        /*02f0*/ 	.word	0x000016d0
        /*02f4*/ 	.word	0x000000ff
        /*02f8*/ 	.word	0x00000000
        /*02fc*/ 	.short	0x010a
        /*02fe*/ 	.byte	0x04
	.zero		1


	//   ....[40]....
        /*0300*/ 	.word	0x00001880
        /*0304*/ 	.word	0x000000ff
        /*0308*/ 	.word	0x00000000
        /*030c*/ 	.short	0x0101
        /*030e*/ 	.byte	0x04
	.zero		1


	//   ....[41]....
        /*0310*/ 	.word	0x00001a30
        /*0314*/ 	.word	0x00000000
        /*0318*/ 	.word	0x00000000
        /*031c*/ 	.short	0x0101
        /*031e*/ 	.byte	0x3f
	.zero		1


	//   ....[42]....
        /*0320*/ 	.word	0x000067d0
        /*0324*/ 	.word	0x0000000e
        /*0328*/ 	.word	0x00000088
        /*032c*/ 	.short	0x010a
        /*032e*/ 	.byte	0x3f
	.zero		1


	//   ....[43]....
        /*0330*/ 	.word	0x00006b50
        /*0334*/ 	.word	0x00000006
        /*0338*/ 	.word	0x00000128
        /*033c*/ 	.short	0x0101
        /*033e*/ 	.byte	0x3f
	.zero		1


	//   ....[44]....
        /*0340*/ 	.word	0x00007280
        /*0344*/ 	.word	0x00000007
        /*0348*/ 	.word	0x00000000
        /*034c*/ 	.short	0x010a
        /*034e*/ 	.byte	0x3f
	.zero		1


	//   ....[45]....
        /*0350*/ 	.word	0x00007300
        /*0354*/ 	.word	0x00000009
        /*0358*/ 	.word	0x00000000
        /*035c*/ 	.short	0x010a
        /*035e*/ 	.byte	0x3f
	.zero		1


	//   ....[46]....
        /*0360*/ 	.word	0x00007390
        /*0364*/ 	.word	0x00000006
        /*0368*/ 	.word	0x00000000
        /*036c*/ 	.short	0x010a
        /*036e*/ 	.byte	0x3f
	.zero		1


	//   ....[47]....
        /*0370*/ 	.word	0x00007420
        /*0374*/ 	.word	0x00000009
        /*0378*/ 	.word	0x00000000
        /*037c*/ 	.short	0x010a
        /*037e*/ 	.byte	0x3f
	.zero		1


	//   ....[48]....
        /*0380*/ 	.word	0x000074b0
        /*0384*/ 	.word	0x00000006
        /*0388*/ 	.word	0x00000000
        /*038c*/ 	.short	0x010a
        /*038e*/ 	.byte	0x3f
	.zero		1


	//   ....[49]....
        /*0390*/ 	.word	0x00007540
        /*0394*/ 	.word	0x00000009
        /*0398*/ 	.word	0x00000000
        /*039c*/ 	.short	0x010a
        /*039e*/ 	.byte	0x3f
	.zero		1


	//   ....[50]....
        /*03a0*/ 	.word	0x000075d0
        /*03a4*/ 	.word	0x00000006
        /*03a8*/ 	.word	0x00000000
        /*03ac*/ 	.short	0x010a
        /*03ae*/ 	.byte	0x3f
	.zero		1


	//   ....[51]....
        /*03b0*/ 	.word	0x00007660
        /*03b4*/ 	.word	0x00000009
        /*03b8*/ 	.word	0x00000000
        /*03bc*/ 	.short	0x010a
        /*03be*/ 	.byte	0x3f
	.zero		1


	//   ....[52]....
        /*03c0*/ 	.word	0x000076f0
        /*03c4*/ 	.word	0x00000006
        /*03c8*/ 	.word	0x00000000
        /*03cc*/ 	.short	0x010a
        /*03ce*/ 	.byte	0x3f
	.zero		1


	//   ....[53]....
        /*03d0*/ 	.word	0x00007780
        /*03d4*/ 	.word	0x00000009
        /*03d8*/ 	.word	0x00000000
        /*03dc*/ 	.short	0x010a
        /*03de*/ 	.byte	0x3f
	.zero		1


	//   ....[54]....
        /*03e0*/ 	.word	0x00007810
        /*03e4*/ 	.word	0x00000006
        /*03e8*/ 	.word	0x00000000
        /*03ec*/ 	.short	0x010a
        /*03ee*/ 	.byte	0x3f
	.zero		1


	//   ....[55]....
        /*03f0*/ 	.word	0x000078a0
        /*03f4*/ 	.word	0x00000009
        /*03f8*/ 	.word	0x00000000
        /*03fc*/ 	.short	0x010a
        /*03fe*/ 	.byte	0x3f
	.zero		1


	//   ....[56]....
        /*0400*/ 	.word	0x00007930
        /*0404*/ 	.word	0x00000006
        /*0408*/ 	.word	0x00000000
        /*040c*/ 	.short	0x010a
        /*040e*/ 	.byte	0x3f
	.zero		1


	//   ....[57]....
        /*0410*/ 	.word	0x000079c0
        /*0414*/ 	.word	0x00000009
        /*0418*/ 	.word	0x00000000
        /*041c*/ 	.short	0x010a
        /*041e*/ 	.byte	0x3f
	.zero		1


	//   ....[58]....
        /*0420*/ 	.word	0x00007a50
        /*0424*/ 	.word	0x00000006
        /*0428*/ 	.word	0x00000000
        /*042c*/ 	.short	0x010a
        /*042e*/ 	.byte	0x3f
	.zero		1


	//   ....[59]....
        /*0430*/ 	.word	0x00007ae0
        /*0434*/ 	.word	0x00000009
        /*0438*/ 	.word	0x00000000
        /*043c*/ 	.short	0x010a
        /*043e*/ 	.byte	0x3f
	.zero		1


	//   ....[60]....
        /*0440*/ 	.word	0x00007b70
        /*0444*/ 	.word	0x00000003
        /*0448*/ 	.word	0x00000000
        /*044c*/ 	.short	0x010a
        /*044e*/ 	.byte	0x3f
	.zero		1


	//   ....[61]....
        /*0450*/ 	.word	0x00007bd0
        /*0454*/ 	.word	0x00000003
        /*0458*/ 	.word	0x00000000
        /*045c*/ 	.short	0x010a
        /*045e*/ 	.byte	0x3f
	.zero		1


	//   ....[62]....
        /*0460*/ 	.word	0x00007c30
        /*0464*/ 	.word	0x00000005
        /*0468*/ 	.word	0x00000000
        /*046c*/ 	.short	0x010a
        /*046e*/ 	.byte	0x3f
	.zero		1


	//   ....[63]....
        /*0470*/ 	.word	0x00007d00
        /*0474*/ 	.word	0x0000000e
        /*0478*/ 	.word	0x00000088
        /*047c*/ 	.short	0x010a
        /*047e*/ 	.byte	0x3f
	.zero		1


	//   ....[64]....
        /*0480*/ 	.word	0x00007dd0
        /*0484*/ 	.word	0x00000007
        /*0488*/ 	.word	0x00000000
        /*048c*/ 	.short	0x010a
        /*048e*/ 	.byte	0x3f
	.zero		1


	//   ....[65]....
        /*0490*/ 	.word	0x00007e20
        /*0494*/ 	.word	0x00000009
        /*0498*/ 	.word	0x00000000
        /*049c*/ 	.short	0x010a
        /*049e*/ 	.byte	0x3f
	.zero		1


	//   ....[66]....
        /*04a0*/ 	.word	0x00007e70
        /*04a4*/ 	.word	0x00000006
        /*04a8*/ 	.word	0x00000000
        /*04ac*/ 	.short	0x010a
        /*04ae*/ 	.byte	0x3f
	.zero		1


	//   ....[67]....
        /*04b0*/ 	.word	0x00007ec0
        /*04b4*/ 	.word	0x00000009
        /*04b8*/ 	.word	0x00000000
        /*04bc*/ 	.short	0x010a
        /*04be*/ 	.byte	0x3f
	.zero		1


	//   ....[68]....
        /*04c0*/ 	.word	0x00007f10
        /*04c4*/ 	.word	0x00000006
        /*04c8*/ 	.word	0x00000000
        /*04cc*/ 	.short	0x010a
        /*04ce*/ 	.byte	0x3f
	.zero		1


	//   ....[69]....
        /*04d0*/ 	.word	0x00007f60
        /*04d4*/ 	.word	0x00000009
        /*04d8*/ 	.word	0x00000000
        /*04dc*/ 	.short	0x010a
        /*04de*/ 	.byte	0x3f
	.zero		1


	//   ....[70]....
        /*04e0*/ 	.word	0x00007fb0
        /*04e4*/ 	.word	0x00000006
        /*04e8*/ 	.word	0x00000000
        /*04ec*/ 	.short	0x010a
        /*04ee*/ 	.byte	0x3f
	.zero		1


	//   ....[71]....
        /*04f0*/ 	.word	0x00008000
        /*04f4*/ 	.word	0x00000009
        /*04f8*/ 	.word	0x00000000
        /*04fc*/ 	.short	0x010a
        /*04fe*/ 	.byte	0x3f
	.zero		1


	//   ....[72]....
        /*0500*/ 	.word	0x00008050
        /*0504*/ 	.word	0x00000006
        /*0508*/ 	.word	0x00000000
        /*050c*/ 	.short	0x010a
        /*050e*/ 	.byte	0x3f
	.zero		1


	//   ....[73]....
        /*0510*/ 	.word	0x000080a0
        /*0514*/ 	.word	0x00000009
        /*0518*/ 	.word	0x00000000
        /*051c*/ 	.short	0x010a
        /*051e*/ 	.byte	0x3f
	.zero		1


	//   ....[74]....
        /*0520*/ 	.word	0x000080f0
        /*0524*/ 	.word	0x00000006
        /*0528*/ 	.word	0x00000000
        /*052c*/ 	.short	0x010a
        /*052e*/ 	.byte	0x3f
	.zero		1


	//   ....[75]....
        /*0530*/ 	.word	0x00008140
        /*0534*/ 	.word	0x00000009
        /*0538*/ 	.word	0x00000000
        /*053c*/ 	.short	0x010a
        /*053e*/ 	.byte	0x3f
	.zero		1


	//   ....[76]....
        /*0540*/ 	.word	0x00008190
        /*0544*/ 	.word	0x00000006
        /*0548*/ 	.word	0x00000000
        /*054c*/ 	.short	0x010a
        /*054e*/ 	.byte	0x3f
	.zero		1


	//   ....[77]....
        /*0550*/ 	.word	0x000081e0
        /*0554*/ 	.word	0x00000009
        /*0558*/ 	.word	0x00000000
        /*055c*/ 	.short	0x010a
        /*055e*/ 	.byte	0x3f
	.zero		1


	//   ....[78]....
        /*0560*/ 	.word	0x00008230
        /*0564*/ 	.word	0x00000006
        /*0568*/ 	.word	0x00000000
        /*056c*/ 	.short	0x010a
        /*056e*/ 	.byte	0x3f
	.zero		1


	//   ....[79]....
        /*0570*/ 	.word	0x00008280
        /*0574*/ 	.word	0x00000009
        /*0578*/ 	.word	0x00000000
        /*057c*/ 	.short	0x010a
        /*057e*/ 	.byte	0x3f
	.zero		1


	//----- nvinfo : EIATTR_NUM_MBARRIERS
	.align		4
.L_35:
        /*0580*/ 	.byte	0x03, 0x38
        /*0582*/ 	.short	0x0024


	//----- nvinfo : EIATTR_EXIT_INSTR_OFFSETS
	.align		4
        /*0584*/ 	.byte	0x04, 0x1c
        /*0586*/ 	.short	(.L_37 - .L_36)


	//   ....[0]....
.L_36:
        /*0588*/ 	.word	0x000007b0


	//   ....[1]....
        /*058c*/ 	.word	0x00001070


	//   ....[2]....
        /*0590*/ 	.word	0x00005e40


	//   ....[3]....
        /*0594*/ 	.word	0x00006470


	//   ....[4]....
        /*0598*/ 	.word	0x00007bc0


	//----- nvinfo : EIATTR_MAX_THREADS
	.align		4
.L_37:
        /*059c*/ 	.byte	0x04, 0x05
        /*059e*/ 	.short	(.L_39 - .L_38)
.L_38:
        /*05a0*/ 	.word	0x00000180
        /*05a4*/ 	.word	0x00000001
        /*05a8*/ 	.word	0x00000001


	//----- nvinfo : EIATTR_CRS_STACK_SIZE
	.align		4
.L_39:
        /*05ac*/ 	.byte	0x04, 0x1e
        /*05ae*/ 	.short	(.L_41 - .L_40)
.L_40:
        /*05b0*/ 	.word	0x00000000


	//----- nvinfo : EIATTR_CBANK_PARAM_SIZE
	.align		4
.L_41:
        /*05b4*/ 	.byte	0x03, 0x19
        /*05b6*/ 	.short	0x0470


	//----- nvinfo : EIATTR_PARAM_CBANK
	.align		4
        /*05b8*/ 	.byte	0x04, 0x0a
        /*05ba*/ 	.short	(.L_43 - .L_42)
	.align		4
.L_42:
        /*05bc*/ 	.word	index@(.nv.constant0._ZN7cutlass13device_kernelINS_4gemm6kernel13GemmUniversalIN4cute5tupleIJiiiiEEENS1_10collective13CollectiveMmaINS1_34MainloopSm90TmaGmmaWarpSpecializedILi17ENS5_IJNS4_1CILi1EEESB_SB_EEENS1_35KernelTmaWarpSpecializedCooperativeEEENS5_IJNSA_ILi384EEENSA_ILi32EEENSA_ILi16EEEEEENS_6half_tENS5_IJlSB_lEEESJ_SK_NS4_8TiledMMAINS4_8MMA_AtomIJNS4_4SM904GMMA25MMA_64x32x16_F32F16F16_SSILNSO_5MajorE0ELSQ_0ELNSO_7ScaleInE1ELSR_1EEEEEENS4_6LayoutINS5_IJNSA_ILi2EEESB_SB_EEENS5_IJSB_NSA_ILi0EEESX_EEEEENS5_IJNS4_10UnderscoreES10_S10_EEEEENS4_13SM90_TMA_LOADENS4_14ComposedLayoutINS4_7SwizzleILi1ELi4ELi3EEENS4_18smem_ptr_flag_bitsILi16EEENSU_INS5_IJNSA_ILi8EEESH_EEENS5_IJSH_SB_EEEEEEEvNS4_8identityES13_S1D_vS1E_EENS_8epilogue10collective6detail29Sm90TmaWarpSpecializedAdapterINS1H_15DefaultEpilogueISJ_SK_SK_NS1G_6thread17LinearCombinationISJ_Li1EffLNS1L_9ScaleType4KindE0ELNS_15FloatRoundStyleE2ESJ_EENS1_15EpilogueDefaultEEEEEvvEEEEvNT_6ParamsE)
        /*05c0*/ 	.short	0x0210
        /*05c2*/ 	.short	0x0470


	//----- nvinfo : EIATTR_SW_WAR
	.align		4
.L_43:
        /*05c4*/ 	.byte	0x04, 0x36
        /*05c6*/ 	.short	(.L_45 - .L_44)
.L_44:
        /*05c8*/ 	.word	0x00000008
.L_45:


//--------------------- .nv.callgraph             --------------------------
	.section	.nv.callgraph,"",@"SHT_CUDA_CALLGRAPH"
	.align	4
	.sectionentsize	8
	.align		4
        /*0000*/ 	.word	0x00000000
	.align		4
        /*0004*/ 	.word	0xffffffff
	.align		4
        /*0008*/ 	.word	index@(_ZN7cutlass13device_kernelINS_4gemm6kernel13GemmUniversalIN4cute5tupleIJiiiiEEENS1_10collective13CollectiveMmaINS1_34MainloopSm90TmaGmmaWarpSpecializedILi17ENS5_IJNS4_1CILi1EEESB_SB_EEENS1_35KernelTmaWarpSpecializedCooperativeEEENS5_IJNSA_ILi384EEENSA_ILi32EEENSA_ILi16EEEEEENS_6half_tENS5_IJlSB_lEEESJ_SK_NS4_8TiledMMAINS4_8MMA_AtomIJNS4_4SM904GMMA25MMA_64x32x16_F32F16F16_SSILNSO_5MajorE0ELSQ_0ELNSO_7ScaleInE1ELSR_1EEEEEENS4_6LayoutINS5_IJNSA_ILi2EEESB_SB_EEENS5_IJSB_NSA_ILi0EEESX_EEEEENS5_IJNS4_10UnderscoreES10_S10_EEEEENS4_13SM90_TMA_LOADENS4_14ComposedLayoutINS4_7SwizzleILi1ELi4ELi3EEENS4_18smem_ptr_flag_bitsILi16EEENSU_INS5_IJNSA_ILi8EEESH_EEENS5_IJSH_SB_EEEEEEEvNS4_8identityES13_S1D_vS1E_EENS_8epilogue10collective6detail29Sm90TmaWarpSpecializedAdapterINS1H_15DefaultEpilogueISJ_SK_SK_NS1G_6thread17LinearCombinationISJ_Li1EffLNS1L_9ScaleType4KindE0ELNS_15FloatRoundStyleE2ESJ_EENS1_15EpilogueDefaultEEEEEvvEEEEvNT_6ParamsE)
	.align		4
        /*000c*/ 	.word	index@(__assertfail)
	.align		4
        /*0010*/ 	.word	0x00000000
	.align		4
        /*0014*/ 	.word	0xfffffffe
	.align		4
        /*0018*/ 	.word	0x00000000
	.align		4
        /*001c*/ 	.word	0xfffffffd
	.align		4
        /*0020*/ 	.word	0x00000000
	.align		4
        /*0024*/ 	.word	0xfffffffc


//--------------------- .nv.constant4             --------------------------
	.section	.nv.constant4,"a",@progbits
	.align	8
	.align		8
.nv.constant4:
        /*0000*/ 	.dword	__assertfail
	.align		8
        /*0008*/ 	.dword	__unnamed_1
	.align		8
        /*0010*/ 	.dword	_ZN39_INTERNAL_727675e4_4_k_cu_6bb4c3a8_94064cuda3std3__45__cpo5beginE
	.align		8
        /*0018*/ 	.dword	_ZN39_INTERNAL_727675e4_4_k_cu_6bb4c3a8_94064cuda3std3__45__cpo3endE
	.align		8
        /*0020*/ 	.dword	_ZN39_INTERNAL_727675e4_4_k_cu_6bb4c3a8_94064cuda3std3__45__cpo6cbeginE
	.align		8
        /*0028*/ 	.dword	_ZN39_INTERNAL_727675e4_4_k_cu_6bb4c3a8_94064cuda3std3__45__cpo4cendE
	.align		8
        /*0030*/ 	.dword	_ZN39_INTERNAL_727675e4_4_k_cu_6bb4c3a8_94064cuda3std3__441_GLOBAL__N__727675e4_4_k_cu_6bb4c3a8_94066ignoreE
	.align		8
        /*0038*/ 	.dword	_ZN39_INTERNAL_727675e4_4_k_cu_6bb4c3a8_94064cuda3std3__419piecewise_constructE
	.align		8
        /*0040*/ 	.dword	_ZN39_INTERNAL_727675e4_4_k_cu_6bb4c3a8_94064cuda3std3__48in_placeE
	.align		8
        /*0048*/ 	.dword	_ZN39_INTERNAL_727675e4_4_k_cu_6bb4c3a8_94064cuda3std6ranges3__45__cpo4swapE
	.align		8
        /*0050*/ 	.dword	_ZN39_INTERNAL_727675e4_4_k_cu_6bb4c3a8_94064cuda3std6ranges3__45__cpo9iter_moveE
	.align		8
        /*0058*/ 	.dword	_ZN39_INTERNAL_727675e4_4_k_cu_6bb4c3a8_94064cute7productE
	.align		8
        /*0060*/ 	.dword	_ZN39_INTERNAL_727675e4_4_k_cu_6bb4c3a8_94064cute1_E
	.align		8
        /*0068*/ 	.dword	$str$22
	.align		8
        /*0070*/ 	.dword	$str$23


//--------------------- .text._ZN7cutlass13device_kernelINS_4gemm6kernel13GemmUniversalIN4cute5tupleIJiiiiEEENS1_10collective13CollectiveMmaINS1_34MainloopSm90TmaGmmaWarpSpecializedILi17ENS5_IJNS4_1CILi1EEESB_SB_EEENS1_35KernelTmaWarpSpecializedCooperativeEEENS5_IJNSA_ILi384EEENSA_ILi32EEENSA_ILi16EEEEEENS_6half_tENS5_IJlSB_lEEESJ_SK_NS4_8TiledMMAINS4_8MMA_AtomIJNS4_4SM904GMMA25MMA_64x32x16_F32F16F16_SSILNSO_5MajorE0ELSQ_0ELNSO_7ScaleInE1ELSR_1EEEEEENS4_6LayoutINS5_IJNSA_ILi2EEESB_SB_EEENS5_IJSB_NSA_ILi0EEESX_EEEEENS5_IJNS4_10UnderscoreES10_S10_EEEEENS4_13SM90_TMA_LOADENS4_14ComposedLayoutINS4_7SwizzleILi1ELi4ELi3EEENS4_18smem_ptr_flag_bitsILi16EEENSU_INS5_IJNSA_ILi8EEESH_EEENS5_IJSH_SB_EEEEEEEvNS4_8identityES13_S1D_vS1E_EENS_8epilogue10collective6detail29Sm90TmaWarpSpecializedAdapterINS1H_15DefaultEpilogueISJ_SK_SK_NS1G_6thread17LinearCombinationISJ_Li1EffLNS1L_9ScaleType4KindE0ELNS_15FloatRoundStyleE2ESJ_EENS1_15EpilogueDefaultEEEEEvvEEEEvNT_6ParamsE --------------------------
	.section	.text._ZN7cutlass13device_kernelINS_4gemm6kernel13GemmUniversalIN4cute5tupleIJiiiiEEENS1_10collective13CollectiveMmaINS1_34MainloopSm90TmaGmmaWarpSpecializedILi17ENS5_IJNS4_1CILi1EEESB_SB_EEENS1_35KernelTmaWarpSpecializedCooperativeEEENS5_IJNSA_ILi384EEENSA_ILi32EEENSA_ILi16EEEEEENS_6half_tENS5_IJlSB_lEEESJ_SK_NS4_8TiledMMAINS4_8MMA_AtomIJNS4_4SM904GMMA25MMA_64x32x16_F32F16F16_SSILNSO_5MajorE0ELSQ_0ELNSO_7ScaleInE1ELSR_1EEEEEENS4_6LayoutINS5_IJNSA_ILi2EEESB_SB_EEENS5_IJSB_NSA_ILi0EEESX_EEEEENS5_IJNS4_10UnderscoreES10_S10_EEEEENS4_13SM90_TMA_LOADENS4_14ComposedLayoutINS4_7SwizzleILi1ELi4ELi3EEENS4_18smem_ptr_flag_bitsILi16EEENSU_INS5_IJNSA_ILi8EEESH_EEENS5_IJSH_SB_EEEEEEEvNS4_8identityES13_S1D_vS1E_EENS_8epilogue10collective6detail29Sm90TmaWarpSpecializedAdapterINS1H_15DefaultEpilogueISJ_SK_SK_NS1G_6thread17LinearCombinationISJ_Li1EffLNS1L_9ScaleType4KindE0ELNS_15FloatRoundStyleE2ESJ_EENS1_15EpilogueDefaultEEEEEvvEEEEvNT_6ParamsE,"ax",@progbits
	.align	128
.text._ZN7cutlass13device_kernelINS_4gemm6kernel13GemmUniversalIN4cute5tupleIJiiiiEEENS1_10collective13CollectiveMmaINS1_34MainloopSm90TmaGmmaWarpSpecializedILi17ENS5_IJNS4_1CILi1EEESB_SB_EEENS1_35KernelTmaWarpSpecializedCooperativeEEENS5_IJNSA_ILi384EEENSA_ILi32EEENSA_ILi16EEEEEENS_6half_tENS5_IJlSB_lEEESJ_SK_NS4_8TiledMMAINS4_8MMA_AtomIJNS4_4SM904GMMA25MMA_64x32x16_F32F16F16_SSILNSO_5MajorE0ELSQ_0ELNSO_7ScaleInE1ELSR_1EEEEEENS4_6LayoutINS5_IJNSA_ILi2EEESB_SB_EEENS5_IJSB_NSA_ILi0EEESX_EEEEENS5_IJNS4_10UnderscoreES10_S10_EEEEENS4_13SM90_TMA_LOADENS4_14ComposedLayoutINS4_7SwizzleILi1ELi4ELi3EEENS4_18smem_ptr_flag_bitsILi16EEENSU_INS5_IJNSA_ILi8EEESH_EEENS5_IJSH_SB_EEEEEEEvNS4_8identityES13_S1D_vS1E_EENS_8epilogue10collective6detail29Sm90TmaWarpSpecializedAdapterINS1H_15DefaultEpilogueISJ_SK_SK_NS1G_6thread17LinearCombinationISJ_Li1EffLNS1L_9ScaleType4KindE0ELNS_15FloatRoundStyleE2ESJ_EENS1_15EpilogueDefaultEEEEEvvEEEEvNT_6ParamsE:
        .type           _ZN7cutlass13device_kernelINS_4gemm6kernel13GemmUniversalIN4cute5tupleIJiiiiEEENS1_10collective13CollectiveMmaINS1_34MainloopSm90TmaGmmaWarpSpecializedILi17ENS5_IJNS4_1CILi1EEESB_SB_EEENS1_35KernelTmaWarpSpecializedCooperativeEEENS5_IJNSA_ILi384EEENSA_ILi32EEENSA_ILi16EEEEEENS_6half_tENS5_IJlSB_lEEESJ_SK_NS4_8TiledMMAINS4_8MMA_AtomIJNS4_4SM904GMMA25MMA_64x32x16_F32F16F16_SSILNSO_5MajorE0ELSQ_0ELNSO_7ScaleInE1ELSR_1EEEEEENS4_6LayoutINS5_IJNSA_ILi2EEESB_SB_EEENS5_IJSB_NSA_ILi0EEESX_EEEEENS5_IJNS4_10UnderscoreES10_S10_EEEEENS4_13SM90_TMA_LOADENS4_14ComposedLayoutINS4_7SwizzleILi1ELi4ELi3EEENS4_18smem_ptr_flag_bitsILi16EEENSU_INS5_IJNSA_ILi8EEESH_EEENS5_IJSH_SB_EEEEEEEvNS4_8identityES13_S1D_vS1E_EENS_8epilogue10collective6detail29Sm90TmaWarpSpecializedAdapterINS1H_15DefaultEpilogueISJ_SK_SK_NS1G_6thread17LinearCombinationISJ_Li1EffLNS1L_9ScaleType4KindE0ELNS_15FloatRoundStyleE2ESJ_EENS1_15EpilogueDefaultEEEEEvvEEEEvNT_6ParamsE,@function
        .size           _ZN7cutlass13device_kernelINS_4gemm6kernel13GemmUniversalIN4cute5tupleIJiiiiEEENS1_10collective13CollectiveMmaINS1_34MainloopSm90TmaGmmaWarpSpecializedILi17ENS5_IJNS4_1CILi1EEESB_SB_EEENS1_35KernelTmaWarpSpecializedCooperativeEEENS5_IJNSA_ILi384EEENSA_ILi32EEENSA_ILi16EEEEEENS_6half_tENS5_IJlSB_lEEESJ_SK_NS4_8TiledMMAINS4_8MMA_AtomIJNS4_4SM904GMMA25MMA_64x32x16_F32F16F16_SSILNSO_5MajorE0ELSQ_0ELNSO_7ScaleInE1ELSR_1EEEEEENS4_6LayoutINS5_IJNSA_ILi2EEESB_SB_EEENS5_IJSB_NSA_ILi0EEESX_EEEEENS5_IJNS4_10UnderscoreES10_S10_EEEEENS4_13SM90_TMA_LOADENS4_14ComposedLayoutINS4_7SwizzleILi1ELi4ELi3EEENS4_18smem_ptr_flag_bitsILi16EEENSU_INS5_IJNSA_ILi8EEESH_EEENS5_IJSH_SB_EEEEEEEvNS4_8identityES13_S1D_vS1E_EENS_8epilogue10collective6detail29Sm90TmaWarpSpecializedAdapterINS1H_15DefaultEpilogueISJ_SK_SK_NS1G_6thread17LinearCombinationISJ_Li1EffLNS1L_9ScaleType4KindE0ELNS_15FloatRoundStyleE2ESJ_EENS1_15EpilogueDefaultEEEEEvvEEEEvNT_6ParamsE,(.L_x_173 - _ZN7cutlass13device_kernelINS_4gemm6kernel13GemmUniversalIN4cute5tupleIJiiiiEEENS1_10collective13CollectiveMmaINS1_34MainloopSm90TmaGmmaWarpSpecializedILi17ENS5_IJNS4_1CILi1EEESB_SB_EEENS1_35KernelTmaWarpSpecializedCooperativeEEENS5_IJNSA_ILi384EEENSA_ILi32EEENSA_ILi16EEEEEENS_6half_tENS5_IJlSB_lEEESJ_SK_NS4_8TiledMMAINS4_8MMA_AtomIJNS4_4SM904GMMA25MMA_64x32x16_F32F16F16_SSILNSO_5MajorE0ELSQ_0ELNSO_7ScaleInE1ELSR_1EEEEEENS4_6LayoutINS5_IJNSA_ILi2EEESB_SB_EEENS5_IJSB_NSA_ILi0EEESX_EEEEENS5_IJNS4_10UnderscoreES10_S10_EEEEENS4_13SM90_TMA_LOADENS4_14ComposedLayoutINS4_7SwizzleILi1ELi4ELi3EEENS4_18smem_ptr_flag_bitsILi16EEENSU_INS5_IJNSA_ILi8EEESH_EEENS5_IJSH_SB_EEEEEEEvNS4_8identityES13_S1D_vS1E_EENS_8epilogue10collective6detail29Sm90TmaWarpSpecializedAdapterINS1H_15DefaultEpilogueISJ_SK_SK_NS1G_6thread17LinearCombinationISJ_Li1EffLNS1L_9ScaleType4KindE0ELNS_15FloatRoundStyleE2ESJ_EENS1_15EpilogueDefaultEEEEEvvEEEEvNT_6ParamsE)
        .other          _ZN7cutlass13device_kernelINS_4gemm6kernel13GemmUniversalIN4cute5tupleIJiiiiEEENS1_10collective13CollectiveMmaINS1_34MainloopSm90TmaGmmaWarpSpecializedILi17ENS5_IJNS4_1CILi1EEESB_SB_EEENS1_35KernelTmaWarpSpecializedCooperativeEEENS5_IJNSA_ILi384EEENSA_ILi32EEENSA_ILi16EEEEEENS_6half_tENS5_IJlSB_lEEESJ_SK_NS4_8TiledMMAINS4_8MMA_AtomIJNS4_4SM904GMMA25MMA_64x32x16_F32F16F16_SSILNSO_5MajorE0ELSQ_0ELNSO_7ScaleInE1ELSR_1EEEEEENS4_6LayoutINS5_IJNSA_ILi2EEESB_SB_EEENS5_IJSB_NSA_ILi0EEESX_EEEEENS5_IJNS4_10UnderscoreES10_S10_EEEEENS4_13SM90_TMA_LOADENS4_14ComposedLayoutINS4_7SwizzleILi1ELi4ELi3EEENS4_18smem_ptr_flag_bitsILi16EEENSU_INS5_IJNSA_ILi8EEESH_EEENS5_IJSH_SB_EEEEEEEvNS4_8identityES13_S1D_vS1E_EENS_8epilogue10collective6detail29Sm90TmaWarpSpecializedAdapterINS1H_15DefaultEpilogueISJ_SK_SK_NS1G_6thread17LinearCombinationISJ_Li1EffLNS1L_9ScaleType4KindE0ELNS_15FloatRoundStyleE2ESJ_EENS1_15EpilogueDefaultEEEEEvvEEEEvNT_6ParamsE,@"STO_CUDA_ENTRY STV_DEFAULT"
_ZN7cutlass13device_kernelINS_4gemm6kernel13GemmUniversalIN4cute5tupleIJiiiiEEENS1_10collective13CollectiveMmaINS1_34MainloopSm90TmaGmmaWarpSpecializedILi17ENS5_IJNS4_1CILi1EEESB_SB_EEENS1_35KernelTmaWarpSpecializedCooperativeEEENS5_IJNSA_ILi384EEENSA_ILi32EEENSA_ILi16EEEEEENS_6half_tENS5_IJlSB_lEEESJ_SK_NS4_8TiledMMAINS4_8MMA_AtomIJNS4_4SM904GMMA25MMA_64x32x16_F32F16F16_SSILNSO_5MajorE0ELSQ_0ELNSO_7ScaleInE1ELSR_1EEEEEENS4_6LayoutINS5_IJNSA_ILi2EEESB_SB_EEENS5_IJSB_NSA_ILi0EEESX_EEEEENS5_IJNS4_10UnderscoreES10_S10_EEEEENS4_13SM90_TMA_LOADENS4_14ComposedLayoutINS4_7SwizzleILi1ELi4ELi3EEENS4_18smem_ptr_flag_bitsILi16EEENSU_INS5_IJNSA_ILi8EEESH_EEENS5_IJSH_SB_EEEEEEEvNS4_8identityES13_S1D_vS1E_EENS_8epilogue10collective6detail29Sm90TmaWarpSpecializedAdapterINS1H_15DefaultEpilogueISJ_SK_SK_NS1G_6thread17LinearCombinationISJ_Li1EffLNS1L_9ScaleType4KindE0ELNS_15FloatRoundStyleE2ESJ_EENS1_15EpilogueDefaultEEEEEvvEEEEvNT_6ParamsE:
[----:B------:R-:W0:Y:S01]  /*0000*/  LDC R1, c[0x0][0x28] ;  /* 0x00000a00ff017b82 */ /* 0x000e220000000800 */
[----:B------:R-:W1:Y:S01]  /*0010*/  S2R R18, SR_TID.X ;  /* 0x0000000000127919 */ /* 0x000e620000002100 */
[----:B------:R-:W-:Y:S01]  /*0020*/  ELECT P0, URZ, PT ;  /* 0x00000000003f782f */ /* 0x000fe20003800000 */
[----:B------:R-:W-:Y:S01]  /*0030*/  BSSY B0, `(.L_x_0) ;  /* 0x000000f000007945 */ /* 0x000fe20003800000 */
[--C-:B-1----:R-:W-:Y:S02]  /*0040*/  SHF.R.U32.HI R0, RZ, 0x5, R18.reuse ;  /* 0x00000005ff007819 */ /* 0x102fe40000011612 */
[----:B------:R-:W-:-:S03]  /*0050*/  SHF.R.U32.HI R22, RZ, 0x7, R18 ;  /* 0x00000007ff167819 */ /* 0x000fc60000011612 */
[----:B------:R-:W1:Y:S04]  /*0060*/  SHFL.IDX PT, R5, R0, RZ, 0x1f ;  /* 0x00001fff00057589 */ /* 0x000e6800000e0000 */
[----:B------:R2:W3:Y:S01]  /*0070*/  SHFL.IDX PT, R8, R22, RZ, 0x1f ;  /* 0x00001fff16087589 */ /* 0x0004e200000e0000 */
[----:B-1----:R-:W-:-:S13]  /*0080*/  ISETP.NE.OR P0, PT, R5, RZ, !P0 ;  /* 0x000000ff0500720c */ /* 0x002fda0004705670 */
[----:B0-23--:R-:W-:Y:S05]  /*0090*/  @P0 BRA `(.L_x_1) ;  /* 0x0000000000200947 */ /* 0x00dfea0003800000 */
[----:B------:R-:W-:Y:S02]  /*00a0*/  ULDC.64 UR4, c[0x0][0x198] ;  /* 0x0000660000047ab9 */ /* 0x000fe40000000a00 */
[----:B------:R-:W-:Y:S02]  /*00b0*/  UIADD3 UR6, UP0, UR4, 0xf0, URZ ;  /* 0x000000f004067890 */ /* 0x000fe4000ff1e03f */
[----:B------:R-:W-:Y:S02]  /*00c0*/  UIADD3 UR4, UP1, UR4, 0x1f0, URZ ;  /* 0x000001f004047890 */ /* 0x000fe4000ff3e03f */
[----:B------:R-:W-:Y:S02]  /*00d0*/  UIADD3.X UR7, URZ, UR5, URZ, UP0, !UPT ;  /* 0x000000053f077290 */ /* 0x000fe400087fe43f */
[----:B------:R-:W-:-:S07]  /*00e0*/  UIADD3.X UR5, URZ, UR5, URZ, UP1, !UPT ;  /* 0x000000053f057290 */ /* 0x000fce0008ffe43f */
[----:B------:R0:W-:Y:S02]  /*00f0*/  UTMACCTL.PF [UR6] ;  /* 0x00000000060079b9 */ /* 0x0001e40008040000 */
[----:B------:R0:W-:Y:S02]  /*0100*/  UTMACCTL.PF [UR4] ;  /* 0x00000000040079b9 */ /* 0x0001e40008040000 */
[----:B0-----:R-:W-:Y:S01]  /*0110*/  NOP ;  /* 0x0000000000007918 */ /* 0x001fe20000000000 */
.L_x_1:
[----:B------:R-:W-:Y:S05]  /*0120*/  BSYNC B0 ;  /* 0x0000000000007941 */ /* 0x000fea0003800000 */
.L_x_0:
[----:B------:R-:W0:Y:S02]  /*0130*/  SHFL.IDX PT, R2, R0, RZ, 0x1f ;  /* 0x00001fff00027589 */ /* 0x000e2400000e0000 */
[----:B0-----:R-:W-:-:S13]  /*0140*/  ISETP.NE.AND P0, PT, R2, RZ, PT ;  /* 0x000000ff0200720c */ /* 0x001fda0003f05270 */
[----:B------:R-:W-:Y:S05]  /*0150*/  @P0 BRA `(.L_x_2) ;  /* 0x0000000000cc0947 */ /* 0x000fea0003800000 */
[----:B------:R-:W-:Y:S01]  /*0160*/  ELECT P0, URZ, PT ;  /* 0x00000000003f782f */ /* 0x000fe20003800000 */
[----:B------:R-:W-:-:S12]  /*0170*/  BSSY B0, `(.L_x_2) ;  /* 0x0000031000007945 */ /* 0x000fd80003800000 */
[----:B------:R-:W-:Y:S05]  /*0180*/  @!P0 BRA `(.L_x_3) ;  /* 0x0000000000bc8947 */ /* 0x000fea0003800000 */
[----:B------:R-:W0:Y:S01]  /*0190*/  S2UR UR8, SR_CgaCtaId ;  /* 0x00000000000879c3 */ /* 0x000e220000008800 */
[----:B------:R-:W-:Y:S01]  /*01a0*/  UMOV UR4, 0x400 ;  /* 0x0000040000047882 */ /* 0x000fe20000000000 */
[----:B------:R-:W-:Y:S01]  /*01b0*/  UMOV UR5, 0x1 ;  /* 0x0000000100057882 */ /* 0x000fe20000000000 */
[----:B------:R-:W-:Y:S02]  /*01c0*/  UMOV UR6, 0x100 ;  /* 0x0000010000067882 */ /* 0x000fe40000000000 */
[----:B------:R-:W-:-:S04]  /*01d0*/  UIADD3 UR6, -UR6, 0x100000, URZ ;  /* 0x0010000006067890 */ /* 0x000fc8000fffe13f */
[----:B------:R-:W-:Y:S02]  /*01e0*/  USHF.L.U32 UR7, UR6, 0xb, URZ ;  /* 0x0000000b06077899 */ /* 0x000fe4000800063f */
[----:B------:R-:W-:Y:S02]  /*01f0*/  USHF.L.U32 UR6, UR6, 0x1, URZ ;  /* 0x0000000106067899 */ /* 0x000fe4000800063f */
[----:B0-----:R-:W-:Y:S02]  /*0200*/  ULEA UR8, UR8, UR4, 0x18 ;  /* 0x0000000408087291 */ /* 0x001fe4000f8ec03f */
[----:B------:R-:W-:-:S04]  /*0210*/  UIADD3 UR4, -UR5, 0x100000, URZ ;  /* 0x0010000005047890 */ /* 0x000fc8000fffe13f */
[----:B------:R-:W-:Y:S02]  /*0220*/  USHF.L.U32 UR5, UR4, 0xb, URZ ;  /* 0x0000000b04057899 */ /* 0x000fe4000800063f */
[----:B------:R-:W-:Y:S01]  /*0230*/  USHF.L.U32 UR4, UR4, 0x1, URZ ;  /* 0x0000000104047899 */ /* 0x000fe2000800063f */
[----:B------:R-:W0:Y:S11]  /*0240*/  FENCE.VIEW.ASYNC.S ;  /* 0x00000000000073c6 */ /* 0x000e360000000000 */
[----:B0-----:R0:W1:Y:S01]  /*0250*/  SYNCS.EXCH.64 URZ, [UR8], UR4 ;  /* 0x00000004083f75b2 */ /* 0x0010620008000100 */
[----:B------:R0:W2:Y:S01]  /*0260*/  SYNCS.EXCH.64 URZ, [UR8+0x88], UR6 ;  /* 0x00008806083f75b2 */ /* 0x0000a20008000100 */
[----:B------:R0:W3:Y:S01]  /*0270*/  SYNCS.EXCH.64 URZ, [UR8+0x8], UR4 ;  /* 0x00000804083f75b2 */ /* 0x0000e20008000100 */
[----:B------:R0:W4:Y:S01]  /*0280*/  SYNCS.EXCH.64 URZ, [UR8+0x90], UR6 ;  /* 0x00009006083f75b2 */ /* 0x0001220008000100 */
[----:B------:R0:W0:Y:S01]  /*0290*/  SYNCS.EXCH.64 URZ, [UR8+0x10], UR4 ;  /* 0x00001004083f75b2 */ /* 0x0000220008000100 */
        /* <DEDUP_REMOVED lines=29> */
[----:B-1234-:R-:W-:Y:S01]  /*0470*/  NOP ;  /* 0x0000000000007918 */ /* 0x01efe20000000000 */
.L_x_3:
[----:B0-----:R-:W-:Y:S05]  /*0480*/  BSYNC B0 ;  /* 0x0000000000007941 */ /* 0x001fea0003800000 */
.L_x_2:
[----:B------:R-:W0:Y:S01]  /*0490*/  SHFL.IDX PT, R0, R0, RZ, 0x1f ;  /* 0x00001fff00007589 */ /* 0x000e2200000e0000 */
[----:B------:R-:W-:Y:S01]  /*04a0*/  ELECT P0, URZ, PT ;  /* 0x00000000003f782f */ /* 0x000fe20003800000 */
[----:B------:R-:W1:Y:S01]  /*04b0*/  LDC R2, c[0x0][0x65c] ;  /* 0x00019700ff027b82 */ /* 0x000e620000000800 */
[----:B------:R-:W-:Y:S01]  /*04c0*/  SHF.R.S32.HI R6, RZ, 0x1f, R5 ;  /* 0x0000001fff067819 */ /* 0x000fe20000011405 */
[----:B------:R-:W2:Y:S01]  /*04d0*/  S2R R3, SR_CTAID.Y ;  /* 0x0000000000037919 */ /* 0x000ea20000002600 */
[----:B------:R-:W-:Y:S01]  /*04e0*/  UMOV UR4, 0x20 ;  /* 0x0000002000047882 */ /* 0x000fe20000000000 */
[----:B------:R-:W-:Y:S01]  /*04f0*/  ISETP.NE.AND P2, PT, R8, RZ, PT ;  /* 0x000000ff0800720c */ /* 0x000fe20003f45270 */
[----:B------:R-:W-:Y:S01]  /*0500*/  NOP ;  /* 0x0000000000007918 */ /* 0x000fe20000000000 */
[----:B------:R-:W3:Y:S01]  /*0510*/  S2R R4, SR_CTAID.X ;  /* 0x0000000000047919 */ /* 0x000ee20000002500 */
[----:B------:R-:W-:Y:S01]  /*0520*/  LEA.HI R6, R6, R5, RZ, 0x2 ;  /* 0x0000000506067211 */ /* 0x000fe200078f10ff */
[----:B------:R-:W-:Y:S01]  /*0530*/  NOP ;  /* 0x0000000000007918 */ /* 0x000fe20000000000 */
[----:B0-----:R-:W-:-:S02]  /*0540*/  ISETP.NE.OR P0, PT, R0, RZ, !P0 ;  /* 0x000000ff0000720c */ /* 0x001fc40004705670 */
[----:B-1----:R-:W-:-:S04]  /*0550*/  ISETP.NE.AND P3, PT, R2, 0x1, PT ;  /* 0x000000010200780c */ /* 0x002fc80003f65270 */
[----:B------:R-:W-:Y:S02]  /*0560*/  P2R R0, PR, RZ, 0x8 ;  /* 0x00000008ff007803 */ /* 0x000fe40000000000 */
[----:B------:R-:W-:-:S05]  /*0570*/  LOP3.LUT R0, R6, 0xfffffffc, RZ, 0xc0, !PT ;  /* 0xfffffffc06007812 */ /* 0x000fca00078ec0ff */
[----:B------:R-:W-:Y:S01]  /*0580*/  VOTEU.ALL UP0, P0 ;  /* 0x00000000003f7886 */ /* 0x000fe20000000000 */
[----:B------:R-:W-:Y:S01]  /*0590*/  IMAD.IADD R0, R5, 0x1, -R0 ;  /* 0x0000000105007824 */ /* 0x000fe200078e0a00 */
[----:B------:R-:W3:Y:S01]  /*05a0*/  @P3 LDC R17, c[0x0][0x10] ;  /* 0x00000400ff113b82 */ /* 0x000ee20000000800 */
[----:B------:R-:W-:Y:S01]  /*05b0*/  VOTEU.ALL UP1, P0 ;  /* 0x00000000003f7886 */ /* 0x000fe20000020000 */
[----:B--2---:R-:W-:Y:S01]  /*05c0*/  @P3 IMAD.MOV.U32 R6, RZ, RZ, R3 ;  /* 0x000000ffff063224 */ /* 0x004fe200078e0003 */
[----:B------:R-:W-:Y:S01]  /*05d0*/  @!UP0 UMOV UR6, 0x400 ;  /* 0x0000040000068882 */ /* 0x000fe20000000000 */
[----:B------:R-:W-:-:S04]  /*05e0*/  @!UP0 UIADD3 UR4, -UR4, 0x100000, URZ ;  /* 0x0010000004048890 */ /* 0x000fc8000fffe13f */
[----:B------:R-:W-:Y:S02]  /*05f0*/  @!UP0 USHF.L.U32 UR5, UR4, 0xb, URZ ;  /* 0x0000000b04058899 */ /* 0x000fe4000800063f */
[----:B------:R-:W-:Y:S01]  /*0600*/  @!UP0 USHF.L.U32 UR4, UR4, 0x1, URZ ;  /* 0x0000000104048899 */ /* 0x000fe2000800063f */
[----:B------:R-:W-:Y:S02]  /*0610*/  @P3 IMAD.MOV.U32 R7, RZ, RZ, RZ ;  /* 0x000000ffff073224 */ /* 0x000fe400078e00ff */
[----:B------:R-:W-:Y:S01]  /*0620*/  IMAD.MOV.U32 R5, RZ, RZ, RZ ;  /* 0x000000ffff057224 */ /* 0x000fe200078e00ff */
[----:B------:R-:W0:Y:S01]  /*0630*/  @!UP0 S2UR UR7, SR_CgaCtaId ;  /* 0x00000000000789c3 */ /* 0x000e220000008800 */
[----:B------:R-:W-:-:S07]  /*0640*/  @P3 IMAD.MOV.U32 R11, RZ, RZ, RZ ;  /* 0x000000ffff0b3224 */ /* 0x000fce00078e00ff */
[----:B------:R-:W1:Y:S01]  /*0650*/  @!P3 LDC R9, c[0x0][0xc] ;  /* 0x00000300ff09bb82 */ /* 0x000e620000000800 */
[----:B---3--:R-:W-:-:S04]  /*0660*/  @P3 IMAD.WIDE.U32 R16, R4, R17, R6 ;  /* 0x0000001104103225 */ /* 0x008fc800078e0006 */
[----:B------:R-:W-:Y:S01]  /*0670*/  @P3 IMAD.IADD R17, R17, 0x1, R11 ;  /* 0x0000000111113824 */ /* 0x000fe200078e020b */
[----:B0-----:R-:W-:Y:S01]  /*0680*/  @!UP0 ULEA UR6, UR7, UR6, 0x18 ;  /* 0x0000000607068291 */ /* 0x001fe2000f8ec03f */
[----:B------:R-:W-:Y:S01]  /*0690*/  VOTEU.ALL UP0, P0 ;  /* 0x00000000003f7886 */ /* 0x000fe20000000000 */
[----:B------:R-:W-:-:S04]  /*06a0*/  ISETP.NE.AND P0, PT, R0, 0x3, PT ;  /* 0x000000030000780c */ /* 0x000fc80003f05270 */
[----:B------:R-:W-:Y:S01]  /*06b0*/  ISETP.EQ.OR P0, PT, R0, RZ, !P0 ;  /* 0x000000ff0000720c */ /* 0x000fe20004702670 */
[----:B-1----:R-:W-:-:S03]  /*06c0*/  @!P3 IMAD.WIDE.U32 R6, R9, R3, R4 ;  /* 0x000000030906b225 */ /* 0x002fc600078e0004 */
[C---:B------:R-:W-:Y:S01]  /*06d0*/  ISETP.EQ.AND P0, PT, R8.reuse, RZ, P0 ;  /* 0x000000ff0800720c */ /* 0x040fe20000702270 */
[----:B------:R-:W-:Y:S01]  /*06e0*/  VIADD R8, R8, 0xffffffff ;  /* 0xffffffff08087836 */ /* 0x000fe20000000000 */
[----:B------:R-:W0:Y:S02]  /*06f0*/  FENCE.VIEW.ASYNC.S ;  /* 0x00000000000073c6 */ /* 0x000e240000000000 */
[----:B0-----:R0:W1:Y:S01]  /*0700*/  @!UP0 SYNCS.EXCH.64 URZ, [UR6+0x120], UR4 ;  /* 0x00012004063f85b2 */ /* 0x0010620008000100 */
[----:B------:R-:W-:Y:S01]  /*0710*/  @!P3 IMAD.MOV.U32 R16, RZ, RZ, R6 ;  /* 0x000000ffff10b224 */ /* 0x000fe200078e0006 */
[----:B------:R-:W-:Y:S01]  /*0720*/  SEL R19, RZ, 0x1, !P0 ;  /* 0x00000001ff137807 */ /* 0x000fe20004000000 */
[----:B------:R-:W-:Y:S01]  /*0730*/  @!P3 IMAD.MOV.U32 R17, RZ, RZ, R7 ;  /* 0x000000ffff11b224 */ /* 0x000fe200078e0007 */
[----:B------:R-:W-:-:S04]  /*0740*/  ISETP.GE.U32.AND P1, PT, R8, 0x2, PT ;  /* 0x000000020800780c */ /* 0x000fc80003f26070 */
[----:B------:R-:W-:Y:S01]  /*0750*/  SEL R19, R19, 0x2, P1 ;  /* 0x0000000213137807 */ /* 0x000fe20000800000 */
[----:B------:R0:W1:Y:S01]  /*0760*/  @!UP1 SYNCS.EXCH.64 URZ, [UR6+0x128], UR4 ;  /* 0x00012804063f95b2 */ /* 0x0000620008000100 */
[----:B------:R-:W-:Y:S01]  /*0770*/  NOP ;  /* 0x0000000000007918 */ /* 0x000fe20000000000 */
[----:B-1----:R-:W-:Y:S06]  /*0780*/  BAR.SYNC.DEFER_BLOCKING 0x0 ;  /* 0x0000000000007b1d */ /* 0x002fec0000010000 */
[----:B------:R-:W-:Y:S05]  /*0790*/  @!P2 BRA `(.L_x_4) ;  /* 0x0000005400aca947 */ /* 0x000fea0003800000 */
[----:B------:R-:W-:-:S13]  /*07a0*/  ISETP.GT.U32.AND P0, PT, R8, 0x1, PT ;  /* 0x000000010800780c */ /* 0x000fda0003f04070 */
[----:B0-----:R-:W-:Y:S05]  /*07b0*/  @P0 EXIT ;  /* 0x000000000000094d */ /* 0x001fea0003800000 */
[----:B------:R-:W-:Y:S01]  /*07c0*/  ULDC.64 UR4, c[0x0][0x650] ;  /* 0x0001940000047ab9 */ /* 0x000fe20000000a00 */
[----:B------:R-:W-:Y:S01]  /*07d0*/  PRMT R0, RZ, 0x7610, R0 ;  /* 0x00007610ff007816 */ /* 0x000fe20000000000 */
[----:B------:R-:W-:Y:S01]  /*07e0*/  IMAD.MOV.U32 R74, RZ, RZ, -0x1 ;  /* 0xffffffffff4a7424 */ /* 0x000fe200078e00ff */
[----:B------:R-:W-:Y:S01]  /*07f0*/  ISETP.GE.U32.AND P0, PT, R16, UR4, PT ;  /* 0x0000000410007c0c */ /* 0x000fe2000bf06070 */
[----:B------:R-:W-:Y:S02]  /*0800*/  IMAD.MOV.U32 R75, RZ, RZ, -0x1 ;  /* 0xffffffffff4b7424 */ /* 0x000fe400078e00ff */
[----:B------:R-:W-:Y:S01]  /*0810*/  IMAD.MOV.U32 R73, RZ, RZ, -0x1 ;  /* 0xffffffffff497424 */ /* 0x000fe200078e00ff */
[----:B------:R-:W-:-:S13]  /*0820*/  ISETP.GE.U32.AND.EX P0, PT, R17, UR5, PT, P0 ;  /* 0x0000000511007c0c */ /* 0x000fda000bf06100 */
[----:B------:R-:W-:Y:S05]  /*0830*/  @P0 BRA `(.L_x_5) ;  /* 0x0000000400540947 */ /* 0x000fea0003800000 */
[----:B------:R-:W0:Y:S01]  /*0840*/  LDC.64 R14, c[0x0][0x628] ;  /* 0x00018a00ff0e7b82 */ /* 0x000e220000000a00 */
[----:B------:R-:W-:Y:S02]  /*0850*/  IMAD.MOV.U32 R6, RZ, RZ, R16 ;  /* 0x000000ffff067224 */ /* 0x000fe400078e0010 */
[----:B------:R-:W-:-:S05]  /*0860*/  IMAD.MOV.U32 R7, RZ, RZ, R17 ;  /* 0x000000ffff077224 */ /* 0x000fca00078e0011 */
[----:B------:R-:W1:Y:S08]  /*0870*/  LDC R0, c[0x0][0x630] ;  /* 0x00018c00ff007b82 */ /* 0x000e700000000800 */
[----:B------:R-:W2:Y:S01]  /*0880*/  LDC.64 R20, c[0x0][0x620] ;  /* 0x00018800ff147b82 */ /* 0x000ea20000000a00 */
[----:B0-----:R-:W-:-:S04]  /*0890*/  ISETP.NE.U32.AND P0, PT, R14, RZ, PT ;  /* 0x000000ff0e00720c */ /* 0x001fc80003f05070 */
[----:B------:R-:W-:-:S13]  /*08a0*/  ISETP.NE.AND.EX P0, PT, R15, RZ, PT, P0 ;  /* 0x000000ff0f00720c */ /* 0x000fda0003f05300 */
[----:B-12---:R-:W-:Y:S05]  /*08b0*/  @!P0 BRA `(.L_x_6) ;  /* 0x0000000000288947 */ /* 0x006fea0003800000 */
[----:B------:R-:W0:Y:S02]  /*08c0*/  LDC R11, c[0x0][0x634] ;  /* 0x00018d00ff0b7b82 */ /* 0x000e240000000800 */
[----:B0-----:R-:W-:-:S05]  /*08d0*/  IADD3 R11, P0, R16, R11, RZ ;  /* 0x0000000b100b7210 */ /* 0x001fca0007f1e0ff */
[----:B------:R-:W-:-:S04]  /*08e0*/  IMAD.X R13, RZ, RZ, R17, P0 ;  /* 0x000000ffff0d7224 */ /* 0x000fc800000e0611 */
[----:B------:R-:W-:-:S04]  /*08f0*/  IMAD.WIDE.U32 R6, R13, R14, RZ ;  /* 0x0000000e0d067225 */ /* 0x000fc800078e00ff */
[----:B------:R-:W-:-:S04]  /*0900*/  IMAD.WIDE.U32 R8, P0, R11, R15, R6 ;  /* 0x0000000f0b087225 */ /* 0x000fc80007800006 */
[----:B------:R-:W-:-:S04]  /*0910*/  IMAD.WIDE.U32 R6, R11, R14, RZ ;  /* 0x0000000e0b067225 */ /* 0x000fc800078e00ff */
[----:B------:R-:W-:Y:S01]  /*0920*/  IMAD.X R11, RZ, RZ, RZ, P0 ;  /* 0x000000ffff0b7224 */ /* 0x000fe200000e06ff */
[----:B------:R-:W-:Y:S01]  /*0930*/  IADD3 RZ, P0, R7, R8, RZ ;  /* 0x0000000807ff7210 */ /* 0x000fe20007f1e0ff */
[----:B------:R-:W-:-:S04]  /*0940*/  IMAD.MOV.U32 R10, RZ, RZ, R9 ;  /* 0x000000ffff0a7224 */ /* 0x000fc800078e0009 */
[----:B------:R-:W-:-:S08]  /*0950*/  IMAD.WIDE.U32.X R6, R13, R15, R10, P0 ;  /* 0x0000000f0d067225 */ /* 0x000fd000000e040a */
.L_x_6:
[-CC-:B------:R-:W-:Y:S01]  /*0960*/  SHF.R.U64 R73, R6, R0.reuse, R7.reuse ;  /* 0x0000000006497219 */ /* 0x180fe20000001207 */
[----:B------:R-:W0:Y:S01]  /*0970*/  LDC R10, c[0x0][0x618] ;  /* 0x00018600ff0a7b82 */ /* 0x000e220000000800 */
[----:B------:R-:W-:Y:S01]  /*0980*/  SHF.R.U32.HI R5, RZ, R0, R7 ;  /* 0x00000000ff057219 */ /* 0x000fe20000011607 */
[----:B------:R-:W-:Y:S01]  /*0990*/  ULDC UR4, c[0x0][0x150] ;  /* 0x0000540000047ab9 */ /* 0x000fe20000000800 */
[----:B------:R-:W-:Y:S02]  /*09a0*/  IADD3 R9, P0, RZ, -R73, RZ ;  /* 0x80000049ff097210 */ /* 0x000fe40007f1e0ff */
[----:B------:R-:W-:-:S03]  /*09b0*/  I2FP.F32.U32 R0, R4 ;  /* 0x0000000400007245 */ /* 0x000fc60000201000 */
[----:B------:R-:W1:Y:S01]  /*09c0*/  LDC.64 R28, c[0x0][0x640] ;  /* 0x00019000ff1c7b82 */ /* 0x000e620000000a00 */
[----:B------:R-:W-:Y:S02]  /*09d0*/  IMAD.X R11, RZ, RZ, ~R5, P0 ;  /* 0x000000ffff0b7224 */ /* 0x000fe400000e0e05 */
[----:B------:R-:W-:Y:S01]  /*09e0*/  FMUL R0, R0, UR4 ;  /* 0x0000000400007c20 */ /* 0x000fe20008400000 */
[----:B------:R-:W-:Y:S01]  /*09f0*/  IMAD.WIDE.U32 R6, R9, R20, R16 ;  /* 0x0000001409067225 */ /* 0x000fe200078e0010 */
[----:B------:R-:W-:-:S03]  /*0a00*/  ULDC UR4, c[0x0][0x154] ;  /* 0x0000550000047ab9 */ /* 0x000fc60000000800 */
[----:B------:R-:W-:Y:S01]  /*0a10*/  IMAD R8, R11, R20, RZ ;  /* 0x000000140b087224 */ /* 0x000fe200078e02ff */
[----:B------:R-:W2:Y:S01]  /*0a20*/  LDC R5, c[0x0][0x144] ;  /* 0x00005100ff057b82 */ /* 0x000ea20000000800 */
[----:B------:R-:W3:Y:S02]  /*0a30*/  F2I.U32.TRUNC.NTZ R0, R0 ;  /* 0x0000000000007305 */ /* 0x000ee4000020f000 */
[----:B------:R-:W-:-:S04]  /*0a40*/  IMAD R9, R9, R21, R8 ;  /* 0x0000001509097224 */ /* 0x000fc800078e0208 */
[----:B------:R-:W-:Y:S01]  /*0a50*/  IMAD.IADD R7, R7, 0x1, R9 ;  /* 0x0000000107077824 */ /* 0x000fe200078e0209 */
[----:B------:R-:W4:Y:S01]  /*0a60*/  LDC R12, c[0x0][0x608] ;  /* 0x00018200ff0c7b82 */ /* 0x000f220000000800 */
[----:B------:R-:W-:-:S03]  /*0a70*/  IMAD.MOV.U32 R9, RZ, RZ, -0x1 ;  /* 0xffffffffff097424 */ /* 0x000fc600078e00ff */
[-CC-:B0-----:R-:W-:Y:S02]  /*0a80*/  SHF.R.U64 R20, R6, R10.reuse, R7.reuse ;  /* 0x0000000a06147219 */ /* 0x181fe40000001207 */
[----:B------:R-:W-:Y:S02]  /*0a90*/  I2FP.F32.U32 R6, R3 ;  /* 0x0000000300067245 */ /* 0x000fe40000201000 */
[----:B------:R-:W0:Y:S01]  /*0aa0*/  LDC R26, c[0x0][0x658] ;  /* 0x00019600ff1a7b82 */ /* 0x000e220000000800 */
[----:B-1----:R-:W-:Y:S01]  /*0ab0*/  ISETP.NE.U32.AND P0, PT, R28, RZ, PT ;  /* 0x000000ff1c00720c */ /* 0x002fe20003f05070 */
[----:B---3--:R-:W-:Y:S01]  /*0ac0*/  IMAD.MOV R8, RZ, RZ, -R0 ;  /* 0x000000ffff087224 */ /* 0x008fe200078e0a00 */
[----:B------:R-:W-:Y:S01]  /*0ad0*/  SHF.R.U32.HI R7, RZ, R10, R7 ;  /* 0x0000000aff077219 */ /* 0x000fe20000011607 */
[----:B------:R-:W-:Y:S01]  /*0ae0*/  FMUL R6, R6, UR4 ;  /* 0x0000000406067c20 */ /* 0x000fe20008400000 */
[----:B------:R-:W-:-:S03]  /*0af0*/  ISETP.NE.AND.EX P0, PT, R29, RZ, PT, P0 ;  /* 0x000000ff1d00720c */ /* 0x000fc60003f05300 */
[----:B------:R-:W1:Y:S01]  /*0b00*/  LDC R14, c[0x0][0x148] ;  /* 0x00005200ff0e7b82 */ /* 0x000e620000000800 */
[----:B--2---:R-:W-:-:S07]  /*0b10*/  IMAD R0, R5, R8, R4 ;  /* 0x0000000805007224 */ /* 0x004fce00078e0204 */
[----:B------:R-:W2:Y:S01]  /*0b20*/  LDC R24, c[0x0][0x600] ;  /* 0x00018000ff187b82 */ /* 0x000ea20000000800 */
[-CC-:B----4-:R-:W-:Y:S02]  /*0b30*/  SHF.R.U64 R30, R20, R12.reuse, R7.reuse ;  /* 0x0000000c141e7219 */ /* 0x190fe40000001207 */
[----:B------:R-:W-:Y:S01]  /*0b40*/  SHF.R.U32.HI R5, RZ, R12, R7 ;  /* 0x0000000cff057219 */ /* 0x000fe20000011607 */
[----:B------:R-:W-:Y:S01]  /*0b50*/  IMAD.MOV.U32 R7, RZ, RZ, 0x1 ;  /* 0x00000001ff077424 */ /* 0x000fe200078e00ff */
[----:B------:R3:W4:Y:S03]  /*0b60*/  F2I.U32.TRUNC.NTZ R12, R6 ;  /* 0x00000006000c7305 */ /* 0x000726000020f000 */
[----:B------:R-:W1:Y:S01]  /*0b70*/  LDC R15, c[0x0][0x648] ;  /* 0x00019200ff0f7b82 */ /* 0x000e620000000800 */
[-C--:B0-----:R-:W-:Y:S02]  /*0b80*/  SHF.L.U32 R4, R9, R26.reuse, RZ ;  /* 0x0000001a09047219 */ /* 0x081fe400000006ff */
[----:B------:R-:W-:-:S02]  /*0b90*/  SHF.R.U64 R32, R30, R26, R5 ;  /* 0x0000001a1e207219 */ /* 0x000fc40000001205 */
[----:B------:R-:W-:Y:S02]  /*0ba0*/  LOP3.LUT R11, RZ, R4, RZ, 0x33, !PT ;  /* 0x00000004ff0b7212 */ /* 0x000fe400078e33ff */
[-C--:B------:R-:W-:Y:S01]  /*0bb0*/  SHF.R.U32.HI R5, RZ, R26.reuse, R5 ;  /* 0x0000001aff057219 */ /* 0x080fe20000011605 */
[----:B------:R-:W0:Y:S01]  /*0bc0*/  LDC R21, c[0x0][0x638] ;  /* 0x00018e00ff157b82 */ /* 0x000e220000000800 */
[----:B------:R-:W-:Y:S01]  /*0bd0*/  SHF.L.U32 R10, R7, R26, RZ ;  /* 0x0000001a070a7219 */ /* 0x000fe200000006ff */
[----:B------:R-:W-:-:S06]  /*0be0*/  IMAD.MOV.U32 R4, RZ, RZ, R32 ;  /* 0x000000ffff047224 */ /* 0x000fcc00078e0020 */
[----:B------:R-:W0:Y:S01]  /*0bf0*/  LDC R74, c[0x0][0x610] ;  /* 0x00018400ff4a7b82 */ /* 0x000e220000000800 */
[----:B---34-:R-:W-:Y:S05]  /*0c00*/  @!P0 BRA `(.L_x_7) ;  /* 0x0000000000288947 */ /* 0x018fea0003800000 */
[----:B------:R-:W3:Y:S02]  /*0c10*/  LDC R9, c[0x0][0x64c] ;  /* 0x00019300ff097b82 */ /* 0x000ee40000000800 */
[----:B---3--:R-:W-:-:S05]  /*0c20*/  IADD3 R9, P0, R32, R9, RZ ;  /* 0x0000000920097210 */ /* 0x008fca0007f1e0ff */
        /* <DEDUP_REMOVED lines=8> */
.L_x_7:
[----:B-1----:R-:W-:Y:S01]  /*0cb0*/  SHF.R.U64 R4, R4, R15, R5 ;  /* 0x0000000f04047219 */ /* 0x002fe20000001205 */
[----:B--2---:R-:W-:Y:S01]  /*0cc0*/  VIADD R5, R24, 0xffffffff ;  /* 0xffffffff18057836 */ /* 0x004fe20000000000 */
[----:B------:R-:W-:Y:S01]  /*0cd0*/  LOP3.LUT R11, R30, R11, RZ, 0xc0, !PT ;  /* 0x0000000b1e0b7212 */ /* 0x000fe200078ec0ff */
[----:B------:R-:W-:Y:S02]  /*0ce0*/  IMAD.MOV R12, RZ, RZ, -R12 ;  /* 0x000000ffff0c7224 */ /* 0x000fe400078e0a0c */
[----:B------:R-:W-:Y:S01]  /*0cf0*/  IMAD.MOV R6, RZ, RZ, -R4 ;  /* 0x000000ffff067224 */ /* 0x000fe200078e0a04 */
[----:B------:R-:W-:Y:S01]  /*0d00*/  LOP3.LUT R5, R20, R5, RZ, 0xc0, !PT ;  /* 0x0000000514057212 */ /* 0x000fe200078ec0ff */
[----:B------:R-:W-:Y:S02]  /*0d10*/  @P3 IMAD R0, R14, R12, R3 ;  /* 0x0000000c0e003224 */ /* 0x000fe400078e0203 */
[----:B------:R-:W-:Y:S02]  /*0d20*/  IMAD R11, R10, R4, R11 ;  /* 0x000000040a0b7224 */ /* 0x000fe400078e020b */
[----:B0-----:R-:W-:-:S02]  /*0d30*/  IMAD R3, R6, R21, R32 ;  /* 0x0000001506037224 */ /* 0x001fc400078e0220 */
[----:B------:R-:W-:Y:S02]  /*0d40*/  IMAD R74, R11, R74, R0 ;  /* 0x0000004a0b4a7224 */ /* 0x000fe400078e0200 */
[----:B------:R-:W-:Y:S02]  /*0d50*/  IMAD R3, R3, R24, R5 ;  /* 0x0000001803037224 */ /* 0x000fe400078e0205 */
[----:B------:R-:W-:-:S03]  /*0d60*/  IMAD.MOV.U32 R0, RZ, RZ, 0x1 ;  /* 0x00000001ff007424 */ /* 0x000fc600078e00ff */
[----:B------:R-:W-:Y:S02]  /*0d70*/  SEL R75, R3, R74, !P3 ;  /* 0x0000004a034b7207 */ /* 0x000fe40005800000 */
[----:B------:R-:W-:-:S07]  /*0d80*/  SEL R74, R74, R3, !P3 ;  /* 0x000000034a4a7207 */ /* 0x000fce0005800000 */
.L_x_5:
[----:B------:R-:W-:-:S08]  /*0d90*/  NOP ;  /* 0x0000000000007918 */ /* 0x000fd00000000000 */
[----:B------:R-:W0:Y:S02]  /*0da0*/  USETMAXREG.TRY_ALLOC.CTAPOOL UP0, 0xe8 ;  /* 0x000000e8000079c8 */ /* 0x000e240008000600 */
[----:B0-----:R-:W-:-:S13]  /*0db0*/  PLOP3.LUT P0, PT, PT, PT, UP0, 0x80, 0x0 ;  /* 0x000000000000781c */ /* 0x001fda0003f0f008 */
[----:B------:R-:W-:Y:S05]  /*0dc0*/  @!P0 BRA `(.L_x_5) ;  /* 0xfffffffc00f08947 */ /* 0x000fea000383ffff */
[----:B------:R-:W-:Y:S01]  /*0dd0*/  ULDC.64 UR4, c[0x0][0x598] ;  /* 0x0001660000047ab9 */ /* 0x000fe20000000a00 */
[----:B------:R-:W-:Y:S01]  /*0de0*/  ULDC.64 UR36, c[0x0][0x208] ;  /* 0x0000820000247ab9 */ /* 0x000fe20000000a00 */
[----:B------:R-:W-:-:S04]  /*0df0*/  ISETP.NE.U32.AND P0, PT, RZ, UR4, PT ;  /* 0x00000004ff007c0c */ /* 0x000fc8000bf05070 */
[----:B------:R-:W-:-:S13]  /*0e00*/  ISETP.NE.AND.EX P0, PT, RZ, UR5, PT, P0 ;  /* 0x00000005ff007c0c */ /* 0x000fda000bf05300 */
[----:B------:R-:W-:Y:S05]  /*0e10*/  @!P0 BRA `(.L_x_8) ;  /* 0x00000000001c8947 */ /* 0x000fea0003800000 */
[----:B------:R-:W0:Y:S02]  /*0e20*/  LDC.64 R4, c[0x0][0x598] ;  /* 0x00016600ff047b82 */ /* 0x000e240000000a00 */
[----:B0-----:R-:W2:Y:S02]  /*0e30*/  LDG.E.64 R4, desc[UR36][R4.64] ;  /* 0x0000002404047981 */ /* 0x001ea4000c1e1b00 */
[----:B--2---:R-:W-:-:S04]  /*0e40*/  ISETP.NE.U32.AND P0, PT, R4, RZ, PT ;  /* 0x000000ff0400720c */ /* 0x004fc80003f05070 */
[----:B------:R-:W-:-:S13]  /*0e50*/  ISETP.NE.AND.EX P0, PT, R5, RZ, PT, P0 ;  /* 0x000000ff0500720c */ /* 0x000fda0003f05300 */
[----:B------:R-:W-:Y:S05]  /*0e60*/  @!P0 BRA `(.L_x_8) ;  /* 0x0000000000088947 */ /* 0x000fea0003800000 */
[----:B------:R0:W5:Y:S01]  /*0e70*/  LD.E R23, desc[UR36][R4.64] ;  /* 0x0000002404177980 */ /* 0x000162000c101900 */
[----:B------:R-:W-:Y:S05]  /*0e80*/  BRA `(.L_x_9) ;  /* 0x0000000000247947 */ /* 0x000fea0003800000 */
.L_x_8:
[----:B------:R-:W-:Y:S02]  /*0e90*/  ULDC.64 UR4, c[0x0][0x588] ;  /* 0x0001620000047ab9 */ /* 0x000fe40000000a00 */
[----:B------:R-:W-:-:S04]  /*0ea0*/  ISETP.NE.U32.AND P0, PT, RZ, UR4, PT ;  /* 0x00000004ff007c0c */ /* 0x000fc8000bf05070 */
[----:B------:R-:W-:-:S13]  /*0eb0*/  ISETP.NE.AND.EX P0, PT, RZ, UR5, PT, P0 ;  /* 0x00000005ff007c0c */ /* 0x000fda000bf05300 */
[----:B------:R-:W-:Y:S05]  /*0ec0*/  @!P0 BRA `(.L_x_10) ;  /* 0x00000000000c8947 */ /* 0x000fea0003800000 */
[----:B------:R-:W0:Y:S02]  /*0ed0*/  LDC.64 R4, c[0x0][0x588] ;  /* 0x00016200ff047b82 */ /* 0x000e240000000a00 */
[----:B0-----:R1:W5:Y:S01]  /*0ee0*/  LDG.E R23, desc[UR36][R4.64] ;  /* 0x0000002404177981 */ /* 0x001362000c1e1900 */
[----:B------:R-:W-:Y:S05]  /*0ef0*/  BRA `(.L_x_9) ;  /* 0x0000000000087947 */ /* 0x000fea0003800000 */
.L_x_10:
[----:B------:R-:W-:Y:S02]  /*0f00*/  ULDC UR4, c[0x0][0x580] ;  /* 0x0001600000047ab9 */ /* 0x000fe40000000800 */
[----:B------:R-:W-:-:S07]  /*0f10*/  IMAD.U32 R23, RZ, RZ, UR4 ;  /* 0x00000004ff177e24 */ /* 0x000fce000f8e00ff */
.L_x_9:
[----:B------:R-:W-:Y:S02]  /*0f20*/  ULDC.64 UR4, c[0x0][0x5a0] ;  /* 0x0001680000047ab9 */ /* 0x000fe40000000a00 */
[----:B------:R-:W-:-:S04]  /*0f30*/  ISETP.NE.U32.AND P0, PT, RZ, UR4, PT ;  /* 0x00000004ff007c0c */ /* 0x000fc8000bf05070 */
[----:B------:R-:W-:-:S13]  /*0f40*/  ISETP.NE.AND.EX P0, PT, RZ, UR5, PT, P0 ;  /* 0x00000005ff007c0c */ /* 0x000fda000bf05300 */
[----:B------:R-:W-:Y:S05]  /*0f50*/  @!P0 BRA `(.L_x_11) ;  /* 0x00000000001c8947 */ /* 0x000fea0003800000 */
[----:B01----:R-:W0:Y:S02]  /*0f60*/  LDC.64 R4, c[0x0][0x5a0] ;  /* 0x00016800ff047b82 */ /* 0x003e240000000a00 */
[----:B0-----:R-:W2:Y:S02]  /*0f70*/  LDG.E.64 R4, desc[UR36][R4.64] ;  /* 0x0000002404047981 */ /* 0x001ea4000c1e1b00 */
[----:B--2---:R-:W-:-:S04]  /*0f80*/  ISETP.NE.U32.AND P0, PT, R4, RZ, PT ;  /* 0x000000ff0400720c */ /* 0x004fc80003f05070 */
[----:B------:R-:W-:-:S13]  /*0f90*/  ISETP.NE.AND.EX P0, PT, R5, RZ, PT, P0 ;  /* 0x000000ff0500720c */ /* 0x000fda0003f05300 */
[----:B------:R-:W-:Y:S05]  /*0fa0*/  @!P0 BRA `(.L_x_11) ;  /* 0x0000000000088947 */ /* 0x000fea0003800000 */
[----:B------:R0:W5:Y:S01]  /*0fb0*/  LD.E R72, desc[UR36][R4.64] ;  /* 0x0000002404487980 */ /* 0x000162000c101900 */
[----:B------:R-:W-:Y:S05]  /*0fc0*/  BRA `(.L_x_12) ;  /* 0x0000000000247947 */ /* 0x000fea0003800000 */
.L_x_11:
[----:B------:R-:W-:Y:S02]  /*0fd0*/  ULDC.64 UR4, c[0x0][0x590] ;  /* 0x0001640000047ab9 */ /* 0x000fe40000000a00 */
[----:B------:R-:W-:-:S04]  /*0fe0*/  ISETP.NE.U32.AND P0, PT, RZ, UR4, PT ;  /* 0x00000004ff007c0c */ /* 0x000fc8000bf05070 */
[----:B------:R-:W-:-:S13]  /*0ff0*/  ISETP.NE.AND.EX P0, PT, RZ, UR5, PT, P0 ;  /* 0x00000005ff007c0c */ /* 0x000fda000bf05300 */
[----:B------:R-:W-:Y:S05]  /*1000*/  @!P0 BRA `(.L_x_13) ;  /* 0x00000000000c8947 */ /* 0x000fea0003800000 */
[----:B01----:R-:W0:Y:S02]  /*1010*/  LDC.64 R4, c[0x0][0x590] ;  /* 0x00016400ff047b82 */ /* 0x003e240000000a00 */
[----:B0-----:R1:W5:Y:S01]  /*1020*/  LDG.E R72, desc[UR36][R4.64] ;  /* 0x0000002404487981 */ /* 0x001362000c1e1900 */
[----:B------:R-:W-:Y:S05]  /*1030*/  BRA `(.L_x_12) ;  /* 0x0000000000087947 */ /* 0x000fea0003800000 */
.L_x_13:
[----:B------:R-:W-:Y:S02]  /*1040*/  ULDC UR4, c[0x0][0x584] ;  /* 0x0001610000047ab9 */ /* 0x000fe40000000800 */
[----:B------:R-:W-:-:S07]  /*1050*/  IMAD.U32 R72, RZ, RZ, UR4 ;  /* 0x00000004ff487e24 */ /* 0x000fce000f8e00ff */
.L_x_12:
[----:B------:R-:W-:-:S13]  /*1060*/  LOP3.LUT P0, RZ, R0, 0xff, RZ, 0xc0, !PT ;  /* 0x000000ff00ff7812 */ /* 0x000fda000780c0ff */
[----:B------:R-:W-:Y:S05]  /*1070*/  @!P0 EXIT ;  /* 0x000000000000894d */ /* 0x000fea0003800000 */
[----:B------:R-:W-:Y:S01]  /*1080*/  ULDC UR4, c[0x0][0x28c] ;  /* 0x0000a30000047ab9 */ /* 0x000fe20000000800 */
[----:B------:R-:W-:Y:S01]  /*1090*/  LOP3.LUT R88, R19, 0x1, RZ, 0xfc, !PT ;  /* 0x0000000113587812 */ /* 0x000fe200078efcff */
[----:B------:R-:W-:Y:S01]  /*10a0*/  UIADD3 UR4, UR4, 0xf, URZ ;  /* 0x0000000f04047890 */ /* 0x000fe2000fffe03f */
[----:B------:R-:W-:Y:S01]  /*10b0*/  UMOV UR38, URZ ;  /* 0x0000003f00267c82 */ /* 0x000fe20008000000 */
[----:B------:R-:W-:Y:S02]  /*10c0*/  UMOV UR39, URZ ;  /* 0x0000003f00277c82 */ /* 0x000fe40008000000 */
[----:B------:R-:W-:-:S04]  /*10d0*/  USHF.R.S32.HI UR5, URZ, 0x1f, UR4 ;  /* 0x0000001f3f057899 */ /* 0x000fc80008011404 */
[----:B------:R-:W-:-:S04]  /*10e0*/  ULEA.HI UR5, UR5, UR4, URZ, 0x4 ;  /* 0x0000000405057291 */ /* 0x000fc8000f8f203f */
[----:B------:R-:W-:-:S12]  /*10f0*/  USHF.R.S32.HI UR40, URZ, 0x4, UR5 ;  /* 0x000000043f287899 */ /* 0x000fd80008011405 */
.L_x_111:
[----:B------:R-:W-:Y:S01]  /*1100*/  LOP3.LUT R0, R18, 0x80, RZ, 0xc0, !PT ;  /* 0x0000008012007812 */ /* 0x000fe200078ec0ff */
[----:B--2---:R-:W2:Y:S01]  /*1110*/  S2UR UR6, SR_CgaCtaId ;  /* 0x00000000000679c3 */ /* 0x004ea20000008800 */
[----:B------:R-:W-:Y:S02]  /*1120*/  UMOV UR41, 0x400 ;  /* 0x0000040000297882 */ /* 0x000fe40000000000 */
[----:B------:R-:W-:-:S06]  /*1130*/  SHF.R.U32.HI R0, RZ, 0x7, R0 ;  /* 0x00000007ff007819 */ /* 0x000fcc0000011600 */
[----:B------:R-:W3:Y:S01]  /*1140*/  SHFL.IDX PT, R0, R0, RZ, 0x1f ;  /* 0x00001fff00007589 */ /* 0x000ee200000e0000 */
[----:B--2---:R-:W-:Y:S01]  /*1150*/  ULEA UR41, UR6, UR41, 0x18 ;  /* 0x0000002906297291 */ /* 0x004fe2000f8ec03f */
[----:B---3--:R-:W-:-:S13]  /*1160*/  R2UR UR4, R0 ;  /* 0x00000000000472ca */ /* 0x008fda00000e0000 */
[----:B------:R-:W-:-:S04]  /*1170*/  ULEA.HI UR5, UR4, UR4, URZ, 0x1 ;  /* 0x0000000404057291 */ /* 0x000fc8000f8f083f */
[----:B------:R-:W-:-:S04]  /*1180*/  ULOP3.LUT UR5, UR5, 0x1ffffe, URZ, 0xc0, !UPT ;  /* 0x001ffffe05057892 */ /* 0x000fc8000f8ec03f */
[----:B------:R-:W-:-:S03]  /*1190*/  UIADD3 UR5, UR4, -UR5, URZ ;  /* 0x8000000504057290 */ /* 0x000fc6000fffe03f */
[----:B------:R-:W-:Y:S01]  /*11a0*/  ULDC UR4, c[0x0][0x28c] ;  /* 0x0000a30000047ab9 */ /* 0x000fe20000000800 */
[----:B------:R-:W-:Y:S01]  /*11b0*/  ULEA UR5, UR5, UR41, 0xb ;  /* 0x0000002905057291 */ /* 0x000fe2000f8e583f */
[----:B------:R-:W-:-:S03]  /*11c0*/  ISETP.LT.AND P0, PT, RZ, UR4, PT ;  /* 0x00000004ff007c0c */ /* 0x000fc6000bf01270 */
[----:B------:R-:W-:-:S04]  /*11d0*/  UIADD3 UR5, UR5, 0x200, URZ ;  /* 0x0000020005057890 */ /* 0x000fc8000fffe03f */
[----:B------:R-:W-:-:S04]  /*11e0*/  USHF.R.U32.HI UR5, URZ, 0x4, UR5 ;  /* 0x000000043f057899 */ /* 0x000fc80008011605 */
[----:B------:R-:W-:Y:S02]  /*11f0*/  ULOP3.LUT UR42, UR5, 0x3fff, URZ, 0xc0, !UPT ;  /* 0x00003fff052a7892 */ /* 0x000fe4000f8ec03f */
[----:B0----5:R-:W-:Y:S10]  /*1200*/  @P0 BRA `(.L_x_14) ;  /* 0x0000000000400947 */ /* 0x021ff40003800000 */
[----:B------:R-:W-:Y:S01]  /*1210*/  MOV R0, 0x0 ;  /* 0x0000000000007802 */ /* 0x000fe20000000f00 */
[----:B------:R-:W-:Y:S01]  /*1220*/  ULDC.64 UR4, c[0x4][0x68] ;  /* 0x01001a0000047ab9 */ /* 0x000fe20000000a00 */
[----:B------:R-:W-:Y:S01]  /*1230*/  ULDC.64 UR6, c[0x4][0x8] ;  /* 0x0100020000067ab9 */ /* 0x000fe20000000a00 */
[----:B01----:R-:W-:Y:S01]  /*1240*/  IMAD.U32 R4, RZ, RZ, UR4 ;  /* 0x00000004ff047e24 */ /* 0x003fe2000f8e00ff */
[----:B------:R0:W1:Y:S01]  /*1250*/  LDC.64 R14, c[0x4][R0] ;  /* 0x01000000000e7b82 */ /* 0x0000620000000a00 */
[----:B------:R-:W-:Y:S01]  /*1260*/  IMAD.U32 R5, RZ, RZ, UR5 ;  /* 0x00000005ff057e24 */ /* 0x000fe2000f8e00ff */
[----:B------:R-:W-:Y:S01]  /*1270*/  ULDC.64 UR4, c[0x4][0x70] ;  /* 0x01001c0000047ab9 */ /* 0x000fe20000000a00 */
[----:B------:R-:W-:Y:S02]  /*1280*/  IMAD.U32 R10, RZ, RZ, UR6 ;  /* 0x00000006ff0a7e24 */ /* 0x000fe4000f8e00ff */
[----:B------:R-:W-:Y:S02]  /*1290*/  IMAD.U32 R6, RZ, RZ, UR4 ;  /* 0x00000004ff067e24 */ /* 0x000fe4000f8e00ff */
[----:B------:R-:W-:-:S02]  /*12a0*/  IMAD.U32 R7, RZ, RZ, UR5 ;  /* 0x00000005ff077e24 */ /* 0x000fc4000f8e00ff */
[----:B------:R-:W-:Y:S02]  /*12b0*/  IMAD.U32 R11, RZ, RZ, UR7 ;  /* 0x00000007ff0b7e24 */ /* 0x000fe4000f8e00ff */
[----:B------:R-:W-:Y:S02]  /*12c0*/  IMAD.MOV.U32 R8, RZ, RZ, 0x1e1 ;  /* 0x000001e1ff087424 */ /* 0x000fe400078e00ff */
[----:B------:R-:W-:Y:S02]  /*12d0*/  IMAD.MOV.U32 R12, RZ, RZ, 0x1 ;  /* 0x00000001ff0c7424 */ /* 0x000fe400078e00ff */
[----:B0-----:R-:W-:-:S07]  /*12e0*/  IMAD.MOV.U32 R13, RZ, RZ, RZ ;  /* 0x000000ffff0d7224 */ /* 0x001fce00078e00ff */
[----:B------:R-:W-:-:S07]  /*12f0*/  LEPC R20, `(.L_x_14) ;  /* 0x000000001014794e */ /* 0x000fce0000000000 */
[----:B-1---5:R-:W-:Y:S05]  /*1300*/  CALL.ABS.NOINC R14 ;  /* 0x000000000e007343 */ /* 0x022fea0003c00000 */
.L_x_14:
[----:B------:R-:W-:-:S13]  /*1310*/  ISETP.NE.AND P0, PT, R88, 0x3, PT ;  /* 0x000000035800780c */ /* 0x000fda0003f05270 */
[----:B------:R-:W-:Y:S05]  /*1320*/  @!P0 BRA `(.L_x_15) ;  /* 0x0000000000048947 */ /* 0x000fea0003800000 */
[----:B------:R-:W-:Y:S01]  /*1330*/  BPT.TRAP 0x1 ;  /* 0x000000040000795c */ /* 0x000fe20000300000 */
.L_x_15:
[----:B------:R-:W-:Y:S02]  /*1340*/  IMAD.U32 R3, RZ, RZ, UR39 ;  /* 0x00000027ff037e24 */ /* 0x000fe4000f8e00ff */
[----:B------:R-:W-:-:S03]  /*1350*/  IMAD.U32 R0, RZ, RZ, UR38 ;  /* 0x00000026ff007e24 */ /* 0x000fc6000f8e00ff */
[----:B------:R-:W-:Y:S02]  /*1360*/  LEA R3, R3, UR41, 0x3 ;  /* 0x0000002903037c11 */ /* 0x000fe4000f8e18ff */
[----:B------:R-:W-:-:S04]  /*1370*/  SHF.L.U32 R0, R0, 0x1f, RZ ;  /* 0x0000001f00007819 */ /* 0x000fc800000006ff */
[----:B------:R2:W3:Y:S01]  /*1380*/  SYNCS.PHASECHK.TRANS64.TRYWAIT P1, [R3+URZ], R0 ;  /* 0x00000000030075a7 */ /* 0x0004e2000802017f */
[----:B------:R-:W-:Y:S05]  /*1390*/  @!P0 BRA `(.L_x_16) ;  /* 0x0000000000048947 */ /* 0x000fea0003800000 */
[----:B------:R-:W-:Y:S01]  /*13a0*/  BPT.TRAP 0x1 ;  /* 0x000000040000795c */ /* 0x000fe20000300000 */
.L_x_16:
[----:B---3--:R-:W-:Y:S05]  /*13b0*/  @P1 BRA `(.L_x_17) ;  /* 0x0000000000081947 */ /* 0x008fea0003800000 */
[----:B------:R-:W3:Y:S02]  /*13c0*/  SYNCS.PHASECHK.TRANS64.TRYWAIT P1, [R3+URZ], R0 ;  /* 0x00000000030075a7 */ /* 0x000ee4000802017f */
[----:B---3--:R-:W-:Y:S05]  /*13d0*/  @!P1 BRA `(.L_x_18) ;  /* 0x0000006400fc9947 */ /* 0x008fea0003800000 */
.L_x_17:
[----:B------:R-:W-:-:S04]  /*13e0*/  UISETP.LT.AND UP0, UPT, UR40, 0x1, UPT ;  /* 0x000000012800788c */ /* 0x000fc8000bf01270 */
[----:B------:R-:W-:-:S06]  /*13f0*/  USEL UR4, UR40, 0x1, UP0 ;  /* 0x0000000128047887 */ /* 0x000fcc0008000000 */
[----:B--23--:R-:W-:Y:S01]  /*1400*/  IMAD.U32 R0, RZ, RZ, UR4 ;  /* 0x00000004ff007e24 */ /* 0x00cfe2000f8e00ff */
[----:B------:R-:W-:Y:S05]  /*1410*/  WARPSYNC.ALL ;  /* 0x0000000000007948 */ /* 0x000fea0003800000 */
[----:B------:R-:W-:-:S04]  /*1420*/  IADD3 R0, -R0, UR40, RZ ;  /* 0x0000002800007c10 */ /* 0x000fc8000fffe1ff */
[----:B------:R-:W-:Y:S01]  /*1430*/  ISETP.GE.AND P1, PT, R0, 0x1, PT ;  /* 0x000000010000780c */ /* 0x000fe20003f26270 */
[----:B------:R-:W-:Y:S01]  /*1440*/  UIADD3 UR4, UR41, 0x33200, URZ ;  /* 0x0003320029047890 */ /* 0x000fe2000fffe03f */
[----:B------:R-:W-:Y:S01]  /*1450*/  WARPGROUP.ARRIVE ;  /* 0x00000000000079c5 */ /* 0x000fe20000000000 */
[----:B------:R-:W-:Y:S02]  /*1460*/  ULOP3.LUT UR42, UR42, 0x10000, URZ, 0xfc, !UPT ;  /* 0x000100002a2a7892 */ /* 0x000fe4000f8efc3f */
[----:B------:R-:W-:Y:S01]  /*1470*/  USHF.R.U32.HI UR4, URZ, 0x4, UR4 ;  /* 0x000000043f047899 */ /* 0x000fe20008011604 */
[----:B------:R-:W-:Y:S01]  /*1480*/  UMOV UR5, 0xc0000010 ;  /* 0xc000001000057882 */ /* 0x000fe20000000000 */
[----:B------:R-:W-:Y:S02]  /*1490*/  UMOV UR7, 0xc0000010 ;  /* 0xc000001000077882 */ /* 0x000fe40000000000 */
[----:B------:R-:W-:-:S04]  /*14a0*/  ULOP3.LUT UR4, UR4, 0x3fff, URZ, 0xc0, !UPT ;  /* 0x00003fff04047892 */ /* 0x000fc8000f8ec03f */
[----:B------:R-:W-:Y:S02]  /*14b0*/  ULOP3.LUT UR12, UR4, 0x10000, URZ, 0xfc, !UPT ;  /* 0x00010000040c7892 */ /* 0x000fe4000f8efc3f */
[----:B------:R-:W-:Y:S02]  /*14c0*/  UIMAD UR4, UR39, 0x300, UR42 ;  /* 0x00000300270478a4 */ /* 0x000fe4000f8e022a */
[----:B------:R-:W-:Y:S02]  /*14d0*/  ULEA UR6, UR39, UR12, 0x6 ;  /* 0x0000000c27067291 */ /* 0x000fe4000f8e303f */
[----:B------:R-:W-:Y:S02]  /*14e0*/  UIADD3 UR8, UR4, 0x100, URZ ;  /* 0x0000010004087890 */ /* 0x000fe4000fffe03f */
[----:B------:R-:W-:-:S05]  /*14f0*/  UIADD3 UR9, UR4, 0x200, URZ ;  /* 0x0000020004097890 */ /* 0x000fca000fffe03f */
[----:B------:R-:W-:Y:S01]  /*1500*/  HGMMA.64x32x16.F32 R56, gdesc[UR4], RZ, !UPT, gsb0 ;  /* 0x00600000043879f0 */ /* 0x000fe2000c0008ff */
[----:B------:R-:W-:Y:S01]  /*1510*/  UMOV UR4, UR8 ;  /* 0x0000000800047c82 */ /* 0x000fe20008000000 */
[----:B------:R-:W-:Y:S01]  /*1520*/  UMOV UR5, 0xc0000010 ;  /* 0xc000001000057882 */ /* 0x000fe20000000000 */
[----:B------:R-:W-:Y:S02]  /*1530*/  WARPGROUP.DEPBAR.LE gsb0, 0x0 ;  /* 0x00008000000079c5 */ /* 0x000fe40000010000 */
[----:B------:R-:W-:-:S06]  /*1540*/  WARPGROUP.ARRIVE ;  /* 0x00000000000079c5 */ /* 0x000fcc0000000000 */
[----:B------:R-:W-:Y:S01]  /*1550*/  HGMMA.64x32x16.F32 R40, gdesc[UR4], RZ, !UPT, gsb0 ;  /* 0x00600000042879f0 */ /* 0x000fe2000c0008ff */
[----:B------:R-:W-:Y:S01]  /*1560*/  UMOV UR4, UR9 ;  /* 0x0000000900047c82 */ /* 0x000fe20008000000 */
[----:B------:R-:W-:Y:S01]  /*1570*/  UMOV UR5, 0xc0000010 ;  /* 0xc000001000057882 */ /* 0x000fe20000000000 */
[----:B------:R-:W-:Y:S02]  /*1580*/  WARPGROUP.DEPBAR.LE gsb0, 0x0 ;  /* 0x00008000000079c5 */ /* 0x000fe40000010000 */
[----:B------:R-:W-:-:S06]  /*1590*/  WARPGROUP.ARRIVE ;  /* 0x00000000000079c5 */ /* 0x000fcc0000000000 */
[----:B------:R-:W-:Y:S03]  /*15a0*/  HGMMA.64x32x16.F32 R24, gdesc[UR4], RZ, !UPT, gsb0 ;  /* 0x00600000041879f0 */ /* 0x000fe6000c0008ff */
[----:B------:R-:W-:Y:S02]  /*15b0*/  WARPGROUP.DEPBAR.LE gsb0, 0x0 ;  /* 0x00008000000079c5 */ /* 0x000fe40000010000 */
[----:B------:R-:W-:Y:S05]  /*15c0*/  @!P1 BRA `(.L_x_19) ;  /* 0x0000000000e49947 */ /* 0x000fea0003800000 */
[----:B------:R-:W-:Y:S01]  /*15d0*/  UIADD3 UR4, UR39, 0x1, URZ ;  /* 0x0000000127047890 */ /* 0x000fe2000fffe03f */
[----:B------:R-:W-:Y:S01]  /*15e0*/  IMAD.MOV.U32 R3, RZ, RZ, R0 ;  /* 0x000000ffff037224 */ /* 0x000fe200078e0000 */
[----:B------:R-:W-:Y:S02]  /*15f0*/  UMOV UR9, UR39 ;  /* 0x0000002700097c82 */ /* 0x000fe40008000000 */
[----:B------:R-:W-:-:S04]  /*1600*/  UISETP.NE.AND UP0, UPT, UR4, 0x11, UPT ;  /* 0x000000110400788c */ /* 0x000fc8000bf05270 */
[----:B------:R-:W-:Y:S02]  /*1610*/  USEL UR5, URZ, 0x1, UP0 ;  /* 0x000000013f057887 */ /* 0x000fe40008000000 */
[----:B------:R-:W-:Y:S02]  /*1620*/  USEL UR8, UR4, URZ, UP0 ;  /* 0x0000003f04087287 */ /* 0x000fe40008000000 */
[----:B------:R-:W-:-:S06]  /*1630*/  ULOP3.LUT UR5, UR38, UR5, URZ, 0x3c, !UPT ;  /* 0x0000000526057292 */ /* 0x000fcc000f8e3c3f */
[----:B------:R-:W-:-:S07]  /*1640*/  IMAD.U32 R6, RZ, RZ, UR5 ;  /* 0x00000005ff067e24 */ /* 0x000fce000f8e00ff */
.L_x_26:
[----:B------:R-:W-:Y:S05]  /*1650*/  @!P0 BRA `(.L_x_20) ;  /* 0x0000000000048947 */ /* 0x000fea0003800000 */
[----:B------:R-:W-:Y:S01]  /*1660*/  BPT.TRAP 0x1 ;  /* 0x000000040000795c */ /* 0x000fe20000300000 */
.L_x_20:
[----:B------:R-:W-:Y:S01]  /*1670*/  ULEA UR4, UR8, UR41, 0x3 ;  /* 0x0000002908047291 */ /* 0x000fe2000f8e183f */
[----:B01----:R-:W-:-:S08]  /*1680*/  SHF.L.U32 R4, R6, 0x1f, RZ ;  /* 0x0000001f06047819 */ /* 0x003fd000000006ff */
[----:B------:R0:W1:Y:S01]  /*1690*/  SYNCS.PHASECHK.TRANS64.TRYWAIT P1, [UR4], R4 ;  /* 0x00000004ff0075a7 */ /* 0x0000620008020144 */
[----:B------:R-:W-:Y:S05]  /*16a0*/  @!P0 BRA `(.L_x_21) ;  /* 0x0000000000048947 */ /* 0x000fea0003800000 */
[----:B------:R-:W-:Y:S01]  /*16b0*/  BPT.TRAP 0x1 ;  /* 0x000000040000795c */ /* 0x000fe20000300000 */
.L_x_21:
[----:B-1----:R-:W-:Y:S05]  /*16c0*/  @P1 BRA `(.L_x_22) ;  /* 0x0000000000081947 */ /* 0x002fea0003800000 */
[----:B------:R-:W1:Y:S02]  /*16d0*/  SYNCS.PHASECHK.TRANS64.TRYWAIT P1, [UR4], R4 ;  /* 0x00000004ff0075a7 */ /* 0x000e640008020144 */
[----:B-1----:R-:W-:Y:S05]  /*16e0*/  @!P1 BRA `(.L_x_23) ;  /* 0x00000064004c9947 */ /* 0x002fea0003800000 */
.L_x_22:
[----:B------:R-:W-:Y:S01]  /*16f0*/  ULEA UR6, UR8, UR12, 0x6 ;  /* 0x0000000c08067291 */ /* 0x000fe2000f8e303f */
[----:B------:R-:W-:Y:S01]  /*1700*/  WARPGROUP.ARRIVE ;  /* 0x00000000000079c5 */ /* 0x000fe20000000000 */
[----:B------:R-:W-:Y:S01]  /*1710*/  UIMAD UR4, UR8, 0x300, UR42 ;  /* 0x00000300080478a4 */ /* 0x000fe2000f8e022a */
[----:B------:R-:W-:Y:S01]  /*1720*/  UMOV UR7, 0xc0000010 ;  /* 0xc000001000077882 */ /* 0x000fe20000000000 */
[----:B------:R-:W-:Y:S02]  /*1730*/  UMOV UR5, 0xc0000010 ;  /* 0xc000001000057882 */ /* 0x000fe40000000000 */
[----:B------:R-:W-:Y:S02]  /*1740*/  UIADD3 UR10, UR4, 0x100, URZ ;  /* 0x00000100040a7890 */ /* 0x000fe4000fffe03f */
[----:B------:R-:W-:-:S03]  /*1750*/  UIADD3 UR11, UR4, 0x200, URZ ;  /* 0x00000200040b7890 */ /* 0x000fc6000fffe03f */
[----:B------:R-:W-:Y:S01]  /*1760*/  HGMMA.64x32x16.F32 R56, gdesc[UR4], R56, gsb0 ;  /* 0x00600000043879f0 */ /* 0x000fe20008000838 */
[----:B------:R-:W-:Y:S01]  /*1770*/  UMOV UR5, 0xc0000010 ;  /* 0xc000001000057882 */ /* 0x000fe20000000000 */
[----:B------:R-:W-:Y:S01]  /*1780*/  UMOV UR4, UR10 ;  /* 0x0000000a00047c82 */ /* 0x000fe20008000000 */
[----:B------:R-:W-:Y:S02]  /*1790*/  WARPGROUP.DEPBAR.LE gsb0, 0x0 ;  /* 0x00008000000079c5 */ /* 0x000fe40000010000 */
[----:B------:R-:W-:-:S06]  /*17a0*/  WARPGROUP.ARRIVE ;  /* 0x00000000000079c5 */ /* 0x000fcc0000000000 */
[----:B------:R-:W-:Y:S01]  /*17b0*/  HGMMA.64x32x16.F32 R40, gdesc[UR4], R40, gsb0 ;  /* 0x00600000042879f0 */ /* 0x000fe20008000828 */
[----:B------:R-:W-:Y:S01]  /*17c0*/  UMOV UR4, UR11 ;  /* 0x0000000b00047c82 */ /* 0x000fe20008000000 */
[----:B------:R-:W-:Y:S01]  /*17d0*/  UMOV UR5, 0xc0000010 ;  /* 0xc000001000057882 */ /* 0x000fe20000000000 */
[----:B------:R-:W-:Y:S02]  /*17e0*/  WARPGROUP.DEPBAR.LE gsb0, 0x0 ;  /* 0x00008000000079c5 */ /* 0x000fe40000010000 */
[----:B------:R-:W-:-:S06]  /*17f0*/  WARPGROUP.ARRIVE ;  /* 0x00000000000079c5 */ /* 0x000fcc0000000000 */
[----:B------:R-:W-:Y:S03]  /*1800*/  HGMMA.64x32x16.F32 R24, gdesc[UR4], R24, gsb0 ;  /* 0x00600000041879f0 */ /* 0x000fe60008000818 */
[----:B------:R-:W-:Y:S02]  /*1810*/  WARPGROUP.DEPBAR.LE gsb0, 0x0 ;  /* 0x00008000000079c5 */ /* 0x000fe40000010000 */
[----:B------:R-:W-:Y:S05]  /*1820*/  @!P0 BRA `(.L_x_24) ;  /* 0x0000000000048947 */ /* 0x000fea0003800000 */
[----:B------:R-:W-:Y:S01]  /*1830*/  BPT.TRAP 0x1 ;  /* 0x000000040000795c */ /* 0x000fe20000300000 */
.L_x_24:
[----:B------:R-:W-:Y:S01]  /*1840*/  ULEA UR4, UR9, UR41, 0x3 ;  /* 0x0000002909047291 */ /* 0x000fe2000f8e183f */
[----:B------:R-:W-:-:S03]  /*1850*/  ISETP.GT.U32.AND P1, PT, R19, 0x1, PT ;  /* 0x000000011300780c */ /* 0x000fc60003f24070 */
[----:B------:R-:W-:-:S04]  /*1860*/  UIADD3 UR4, UR4, 0x88, URZ ;  /* 0x0000008804047890 */ /* 0x000fc8000fffe03f */
[----:B------:R-:W-:-:S09]  /*1870*/  UPRMT UR4, URZ, 0x654, UR4 ;  /* 0x000006543f047896 */ /* 0x000fd20008000004 */
[----:B------:R-:W-:Y:S01]  /*1880*/  SYNCS.ARRIVE.TRANS64.RED.A1T0 RZ, [UR4], RZ ;  /* 0x000000ffffff79a7 */ /* 0x000fe20008100404 */
[----:B------:R-:W-:Y:S05]  /*1890*/  @P1 BRA `(.L_x_25) ;  /* 0x0000000000041947 */ /* 0x000fea0003800000 */
[----:B------:R-:W-:Y:S01]  /*18a0*/  BPT.TRAP 0x1 ;  /* 0x000000040000795c */ /* 0x000fe20000300000 */
.L_x_25:
[----:B------:R-:W-:Y:S01]  /*18b0*/  UIADD3 UR8, UR8, 0x1, URZ ;  /* 0x0000000108087890 */ /* 0x000fe2000fffe03f */
[C---:B------:R-:W-:Y:S01]  /*18c0*/  ISETP.GT.AND P1, PT, R3.reuse, 0x1, PT ;  /* 0x000000010300780c */ /* 0x040fe20003f24270 */
[----:B------:R-:W-:Y:S01]  /*18d0*/  UIADD3 UR9, UR9, 0x1, URZ ;  /* 0x0000000109097890 */ /* 0x000fe2000fffe03f */
[----:B------:R-:W-:Y:S01]  /*18e0*/  VIADD R3, R3, 0xffffffff ;  /* 0xffffffff03037836 */ /* 0x000fe20000000000 */
[----:B------:R-:W-:Y:S02]  /*18f0*/  UISETP.NE.AND UP0, UPT, UR8, 0x11, UPT ;  /* 0x000000110800788c */ /* 0x000fe4000bf05270 */
[----:B------:R-:W-:Y:S02]  /*1900*/  UISETP.NE.AND UP1, UPT, UR9, 0x11, UPT ;  /* 0x000000110900788c */ /* 0x000fe4000bf25270 */
[----:B------:R-:W-:Y:S02]  /*1910*/  USEL UR4, URZ, 0x1, UP0 ;  /* 0x000000013f047887 */ /* 0x000fe40008000000 */
[----:B------:R-:W-:-:S02]  /*1920*/  USEL UR8, UR8, URZ, UP0 ;  /* 0x0000003f08087287 */ /* 0x000fc40008000000 */
[----:B------:R-:W-:Y:S02]  /*1930*/  USEL UR9, UR9, URZ, UP1 ;  /* 0x0000003f09097287 */ /* 0x000fe40008800000 */
[----:B------:R-:W-:Y:S01]  /*1940*/  LOP3.LUT R6, R6, UR4, RZ, 0x3c, !PT ;  /* 0x0000000406067c12 */ /* 0x000fe2000f8e3cff */
[----:B------:R-:W-:Y:S09]  /*1950*/  @P1 BRA `(.L_x_26) ;  /* 0xfffffffc003c1947 */ /* 0x000ff2000383ffff */
.L_x_19:
[----:B------:R-:W2:Y:S02]  /*1960*/  LDC R3, c[0x0][0x28c] ;  /* 0x0000a300ff037b82 */ /* 0x000ea40000000800 */
[----:B--2---:R-:W-:-:S13]  /*1970*/  ISETP.GE.AND P1, PT, R3, 0x1, PT ;  /* 0x000000010300780c */ /* 0x004fda0003f26270 */
[----:B------:R-:W-:Y:S05]  /*1980*/  @!P1 BRA `(.L_x_27) ;  /* 0x0000000000349947 */ /* 0x000fea0003800000 */
[----:B------:R-:W-:Y:S05]  /*1990*/  @!P0 BRA `(.L_x_28) ;  /* 0x0000000000048947 */ /* 0x000fea0003800000 */
[----:B------:R-:W-:Y:S01]  /*19a0*/  BPT.TRAP 0x1 ;  /* 0x000000040000795c */ /* 0x000fe20000300000 */
.L_x_28:
[----:B------:R-:W-:Y:S01]  /*19b0*/  VIADD R0, R0, UR39 ;  /* 0x0000002700007c36 */ /* 0x000fe20008000000 */
[----:B------:R-:W-:-:S03]  /*19c0*/  ISETP.GT.U32.AND P0, PT, R19, 0x1, PT ;  /* 0x000000011300780c */ /* 0x000fc60003f04070 */
[----:B01----:R-:W-:-:S05]  /*19d0*/  IMAD.WIDE.U32 R4, R0, -0xf0f0f0f, RZ ;  /* 0xf0f0f0f100047825 */ /* 0x003fca00078e00ff */
[----:B------:R-:W-:-:S05]  /*19e0*/  SHF.R.U32.HI R5, RZ, 0x4, R5 ;  /* 0x00000004ff057819 */ /* 0x000fca0000011605 */
[----:B------:R-:W-:-:S05]  /*19f0*/  IMAD R0, R5, -0x11, R0 ;  /* 0xffffffef05007824 */ /* 0x000fca00078e0200 */
[----:B------:R-:W-:-:S05]  /*1a00*/  LEA R0, R0, UR41, 0x3 ;  /* 0x0000002900007c11 */ /* 0x000fca000f8e18ff */
[----:B------:R-:W-:-:S05]  /*1a10*/  VIADD R0, R0, 0x88 ;  /* 0x0000008800007836 */ /* 0x000fca0000000000 */
[----:B------:R-:W-:-:S04]  /*1a20*/  PRMT R0, RZ, 0x654, R0 ;  /* 0x00000654ff007816 */ /* 0x000fc80000000000 */
[----:B------:R2:W-:Y:S01]  /*1a30*/  SYNCS.ARRIVE.TRANS64.RED.A1T0 RZ, [R0+URZ], RZ ;  /* 0x000000ff00ff79a7 */ /* 0x0005e2000810043f */
[----:B------:R-:W-:Y:S05]  /*1a40*/  @P0 BRA `(.L_x_27) ;  /* 0x0000000000040947 */ /* 0x000fea0003800000 */
[----:B------:R-:W-:Y:S01]  /*1a50*/  BPT.TRAP 0x1 ;  /* 0x000000040000795c */ /* 0x000fe20000300000 */
.L_x_27:
[----:B------:R-:W3:Y:S01]  /*1a60*/  LDC R6, c[0x0][0x288] ;  /* 0x0000a200ff067b82 */ /* 0x000ee20000000800 */
[----:B--2---:R-:W-:Y:S01]  /*1a70*/  LOP3.LUT R0, R22, 0x1, RZ, 0xc0, !PT ;  /* 0x0000000116007812 */ /* 0x004fe200078ec0ff */
[----:B------:R-:W-:Y:S01]  /*1a80*/  IMAD.SHL.U32 R75, R75, 0x20, RZ ;  /* 0x000000204b4b7824 */ /* 0x000fe200078e00ff */
[----:B------:R-:W-:Y:S01]  /*1a90*/  SHF.R.U32.HI R3, RZ, 0x2, R18 ;  /* 0x00000002ff037819 */ /* 0x000fe20000011612 */
[----:B------:R-:W-:Y:S01]  /*1aa0*/  UIADD3 UR39, UR40, UR39, URZ ;  /* 0x0000002728277290 */ /* 0x000fe2000fffe03f */
[----:B01----:R-:W-:Y:S01]  /*1ab0*/  LOP3.LUT R4, R18, 0x60, RZ, 0xc0, !PT ;  /* 0x0000006012047812 */ /* 0x003fe200078ec0ff */
[----:B------:R-:W-:Y:S01]  /*1ac0*/  IMAD.SHL.U32 R8, R0, 0x40, RZ ;  /* 0x0000004000087824 */ /* 0x000fe200078e00ff */
[----:B------:R-:W-:Y:S01]  /*1ad0*/  LOP3.LUT R3, R3, 0x7, RZ, 0xc0, !PT ;  /* 0x0000000703037812 */ /* 0x000fe200078ec0ff */
[----:B------:R-:W-:Y:S01]  /*1ae0*/  UISETP.GT.U32.AND UP0, UPT, UR39, 0x10, UPT ;  /* 0x000000102700788c */ /* 0x000fe2000bf04070 */
[----:B------:R-:W-:Y:S01]  /*1af0*/  SHF.R.U32.HI R4, RZ, 0x1, R4 ;  /* 0x00000001ff047819 */ /* 0x000fe20000011604 */
[C---:B------:R-:W-:Y:S01]  /*1b00*/  IMAD.SHL.U32 R14, R18.reuse, 0x2, RZ ;  /* 0x00000002120e7824 */ /* 0x040fe200078e00ff */
[----:B------:R-:W-:Y:S01]  /*1b10*/  LOP3.LUT R5, R18, 0x3, RZ, 0xc0, !PT ;  /* 0x0000000312057812 */ /* 0x000fe200078ec0ff */
[----:B------:R-:W-:Y:S01]  /*1b20*/  ULDC UR7, c[0x0][0x284] ;  /* 0x0000a10000077ab9 */ /* 0x000fe20000000800 */
[--C-:B------:R-:W-:Y:S01]  /*1b30*/  IADD3 R7, RZ, -R4, -R3.reuse ;  /* 0x80000004ff077210 */ /* 0x100fe20007ffe803 */
[----:B------:R-:W-:Y:S01]  /*1b40*/  UISETP.LT.U32.AND UP0, UPT, UR40, 0x11, UP0 ;  /* 0x000000112800788c */ /* 0x000fe20008701070 */
[----:B------:R-:W-:Y:S01]  /*1b50*/  LOP3.LUT R3, R8, 0x40, R3, 0xe2, !PT ;  /* 0x0000004008037812 */ /* 0x000fe200078ee203 */
[----:B------:R-:W-:Y:S01]  /*1b60*/  UISETP.GE.U32.AND UP1, UPT, UR40, 0x11, UPT ;  /* 0x000000112800788c */ /* 0x000fe2000bf26070 */
[----:B------:R-:W-:Y:S01]  /*1b70*/  SHF.R.S32.HI R13, RZ, 0x1f, R73 ;  /* 0x0000001fff0d7819 */ /* 0x000fe20000011449 */
[----:B------:R-:W-:Y:S01]  /*1b80*/  ULDC.64 UR8, c[0x0][0x5d0] ;  /* 0x0001740000087ab9 */ /* 0x000fe20000000a00 */
[----:B------:R-:W-:Y:S01]  /*1b90*/  LOP3.LUT R14, R75, 0x6, R14, 0xf8, !PT ;  /* 0x000000064b0e7812 */ /* 0x000fe200078ef80e */
[----:B------:R-:W-:Y:S01]  /*1ba0*/  UIMAD.WIDE.U32 UR4, UR39, -0xf0f0f0f, URZ ;  /* 0xf0f0f0f1270478a5 */ /* 0x000fe2000f8e003f */
[C---:B------:R-:W-:Y:S01]  /*1bb0*/  IMAD.WIDE R10, R74.reuse, 0x180, RZ ;  /* 0x000001804a0a7825 */ /* 0x040fe200078e02ff */
[----:B------:R-:W-:Y:S01]  /*1bc0*/  USEL UR6, URZ, 0x1, !UP0 ;  /* 0x000000013f067887 */ /* 0x000fe2000c000000 */
[----:B------:R-:W-:Y:S01]  /*1bd0*/  SHF.R.S32.HI R15, RZ, 0x1f, R14 ;  /* 0x0000001fff0f7819 */ /* 0x000fe2000001140e */
[----:B------:R-:W-:Y:S01]  /*1be0*/  USHF.R.U32.HI UR4, URZ, 0x4, UR5 ;  /* 0x000000043f047899 */ /* 0x000fe20008011605 */
[----:B---3--:R-:W-:Y:S01]  /*1bf0*/  IMAD R8, R5, -0x2, R6 ;  /* 0xfffffffe05087824 */ /* 0x008fe200078e0206 */
[----:B------:R-:W-:Y:S01]  /*1c00*/  ISETP.GE.AND P0, PT, R75, R6, PT ;  /* 0x000000064b00720c */ /* 0x000fe20003f06270 */
[----:B------:R-:W-:Y:S01]  /*1c10*/  IMAD R5, R74, 0x180, RZ ;  /* 0x000001804a057824 */ /* 0x000fe200078e02ff */
[----:B------:R-:W-:Y:S01]  /*1c20*/  ULOP3.LUT UR38, UR38, UR6, URZ, 0x3c, !UPT ;  /* 0x0000000626267292 */ /* 0x000fe2000f8e3c3f */
[----:B------:R-:W-:Y:S01]  /*1c30*/  IMAD R6, R13, UR8, RZ ;  /* 0x000000080d067c24 */ /* 0x000fe2000f8e02ff */
[----:B------:R-:W-:Y:S01]  /*1c40*/  LOP3.LUT R89, R10, R3, R4, 0xfe, !PT ;  /* 0x000000030a597212 */ /* 0x000fe200078efe04 */
[----:B------:R-:W-:Y:S01]  /*1c50*/  IMAD R0, R0, -0x40, R7 ;  /* 0xffffffc000007824 */ /* 0x000fe200078e0207 */
[----:B------:R-:W-:Y:S01]  /*1c60*/  ISETP.GE.OR P0, PT, R5, UR7, P0 ;  /* 0x0000000705007c0c */ /* 0x000fe20008706670 */
[C---:B------:R-:W-:Y:S01]  /*1c70*/  IMAD R9, R73.reuse, UR9, R6 ;  /* 0x0000000949097c24 */ /* 0x040fe2000f8e0206 */
[----:B------:R-:W-:Y:S01]  /*1c80*/  UIMAD UR39, UR4, -0x11, UR39 ;  /* 0xffffffef042778a4 */ /* 0x000fe2000f8e0227 */
[----:B------:R-:W-:Y:S01]  /*1c90*/  IMAD.WIDE.U32 R6, R73, UR8, R14 ;  /* 0x0000000849067c25 */ /* 0x000fe2000f8e000e */
[----:B------:R-:W-:Y:S01]  /*1ca0*/  @UP1 ULOP3.LUT UR38, UR38, 0x1, UR4, 0x78, !UPT ;  /* 0x0000000126261892 */ /* 0x000fe2000f8e7804 */
[----:B------:R-:W-:-:S02]  /*1cb0*/  IADD3 R4, -R5, UR7, R0 ;  /* 0x0000000705047c10 */ /* 0x000fc4000fffe100 */
[----:B------:R-:W-:Y:S02]  /*1cc0*/  IMAD.IADD R7, R7, 0x1, R9 ;  /* 0x0000000107077824 */ /* 0x000fe400078e0209 */
[----:B------:R-:W-:Y:S02]  /*1cd0*/  IMAD.IADD R0, R8, 0x1, -R75 ;  /* 0x0000000108007824 */ /* 0x000fe400078e0a4b */
[----:B------:R-:W-:Y:S02]  /*1ce0*/  IMAD.MOV.U32 R3, RZ, RZ, -0x1 ;  /* 0xffffffffff037424 */ /* 0x000fe400078e00ff */
[----:B------:R-:W-:Y:S05]  /*1cf0*/  @P0 BRA `(.L_x_29) ;  /* 0x0000003800a80947 */ /* 0x000fea0003800000 */
[----:B------:R-:W0:Y:S01]  /*1d00*/  LDC.64 R8, c[0x0][0x5c8] ;  /* 0x00017200ff087b82 */ /* 0x000e220000000a00 */
[----:B-----5:R-:W-:Y:S01]  /*1d10*/  FSETP.NEU.AND P0, PT, R72, RZ, PT ;  /* 0x000000ff4800720b */ /* 0x020fe20003f0d000 */
[----:B------:R-:W-:Y:S01]  /*1d20*/  BSSY B0, `(.L_x_29) ;  /* 0x00003a7000007945 */ /* 0x000fe20003800000 */
[----:B------:R-:W-:-:S04]  /*1d30*/  ISETP.GT.AND P1, PT, R4, RZ, PT ;  /* 0x000000ff0400720c */ /* 0x000fc80003f24270 */
[----:B------:R-:W-:Y:S01]  /*1d40*/  ISETP.GT.AND P2, PT, R0, RZ, P1 ;  /* 0x000000ff0000720c */ /* 0x000fe20000f44270 */
[-C--:B0-----:R-:W-:Y:S02]  /*1d50*/  IMAD R12, R11, R8.reuse, RZ ;  /* 0x000000080b0c7224 */ /* 0x081fe400078e02ff */
[----:B------:R-:W-:-:S04]  /*1d60*/  IMAD.WIDE.U32 R78, R89, R8, R6 ;  /* 0x00000008594e7225 */ /* 0x000fc800078e0006 */
[----:B------:R-:W-:-:S04]  /*1d70*/  IMAD R5, R89, R9, R12 ;  /* 0x0000000959057224 */ /* 0x000fc800078e020c */
[----:B------:R-:W-:Y:S01]  /*1d80*/  IMAD.IADD R91, R79, 0x1, R5 ;  /* 0x000000014f5b7824 */ /* 0x000fe200078e0205 */
[----:B------:R-:W-:Y:S06]  /*1d90*/  @!P0 BRA `(.L_x_30) ;  /* 0x0000002800308947 */ /* 0x000fec0003800000 */
[----:B------:R-:W0:Y:S01]  /*1da0*/  LDC.64 R82, c[0x0][0x5b8] ;  /* 0x00016e00ff527b82 */ /* 0x000e220000000a00 */
[----:B------:R-:W-:-:S07]  /*1db0*/  ULDC.64 UR4, c[0x0][0x5c0] ;  /* 0x0001700000047ab9 */ /* 0x000fce0000000a00 */
[----:B------:R-:W1:Y:S08]  /*1dc0*/  LDC.64 R20, c[0x0][0x5b0] ;  /* 0x00016c00ff147b82 */ /* 0x000e700000000a00 */
[----:B------:R-:W2:Y:S01]  /*1dd0*/  LDC.64 R86, c[0x0][0x5a8] ;  /* 0x00016a00ff567b82 */ /* 0x000ea20000000a00 */
[-C--:B0-----:R-:W-:Y:S02]  /*1de0*/  IMAD R6, R13, R82.reuse, RZ ;  /* 0x000000520d067224 */ /* 0x081fe400078e02ff */
[----:B------:R-:W-:-:S04]  /*1df0*/  IMAD.WIDE.U32 R80, R73, R82, R14 ;  /* 0x0000005249507225 */ /* 0x000fc800078e000e */
[----:B------:R-:W-:Y:S02]  /*1e00*/  IMAD R83, R73, R83, R6 ;  /* 0x0000005349537224 */ /* 0x000fe400078e0206 */
[-C--:B-1----:R-:W-:Y:S02]  /*1e10*/  IMAD R10, R11, R20.reuse, RZ ;  /* 0x000000140b0a7224 */ /* 0x082fe400078e02ff */
[----:B------:R-:W-:Y:S02]  /*1e20*/  IMAD.IADD R13, R81, 0x1, R83 ;  /* 0x00000001510d7824 */ /* 0x000fe400078e0253 */
[----:B------:R-:W-:Y:S02]  /*1e30*/  IMAD.MOV.U32 R12, RZ, RZ, R80 ;  /* 0x000000ffff0c7224 */ /* 0x000fe400078e0050 */
[C---:B------:R-:W-:Y:S02]  /*1e40*/  IMAD R85, R89.reuse, R21, R10 ;  /* 0x0000001559557224 */ /* 0x040fe400078e020a */
[----:B------:R-:W-:-:S04]  /*1e50*/  IMAD.WIDE.U32 R10, R89, R20, R12 ;  /* 0x00000014590a7225 */ /* 0x000fc800078e000c */
[----:B------:R-:W-:Y:S01]  /*1e60*/  IMAD.IADD R5, R11, 0x1, R85 ;  /* 0x000000010b057824 */ /* 0x000fe200078e0255 */
[----:B--2---:R-:W-:-:S04]  /*1e70*/  LEA R6, P0, R10, R86, 0x1 ;  /* 0x000000560a067211 */ /* 0x004fc800078008ff */
[----:B------:R-:W-:-:S05]  /*1e80*/  LEA.HI.X R7, R10, R87, R5, 0x1, P0 ;  /* 0x000000570a077211 */ /* 0x000fca00000f0c05 */
[----:B------:R-:W2:Y:S01]  /*1e90*/  @P2 LDG.E.LTC128B.U16 R5, desc[UR36][R6.64] ;  /* 0x0000002406052981 */ /* 0x000ea2000c1e1520 */
[----:B------:R-:W-:Y:S01]  /*1ea0*/  IMAD.WIDE.U32 R74, R89, R20, R14 ;  /* 0x00000014594a7225 */ /* 0x000fe200078e000e */
[----:B------:R-:W-:Y:S01]  /*1eb0*/  ISETP.GT.AND P3, PT, R0, 0x1, P1 ;  /* 0x000000010000780c */ /* 0x000fe20000f64270 */
[----:B------:R-:W-:Y:S01]  /*1ec0*/  BSSY B1, `(.L_x_31) ;  /* 0x0000012000017945 */ /* 0x000fe20003800000 */
[----:B------:R-:W-:Y:S01]  /*1ed0*/  LEA R10, P0, R78, UR4, 0x1 ;  /* 0x000000044e0a7c11 */ /* 0x000fe2000f8008ff */
[----:B------:R-:W-:Y:S02]  /*1ee0*/  IMAD.IADD R75, R85, 0x1, R75 ;  /* 0x00000001554b7824 */ /* 0x000fe400078e024b */
[----:B------:R-:W-:-:S04]  /*1ef0*/  IMAD.WIDE.U32 R76, R73, R82, R74 ;  /* 0x00000052494c7225 */ /* 0x000fc800078e004a */
[----:B--2---:R-:W-:-:S05]  /*1f00*/  HADD2.F32 R11, -RZ, R5.H0_H0 ;  /* 0x20000005ff0b7230 */ /* 0x004fca0000004100 */
[----:B------:R-:W-:-:S04]  /*1f10*/  FMUL R11, R11, R72 ;  /* 0x000000480b0b7220 */ /* 0x000fc80000400000 */
[----:B------:R-:W-:Y:S01]  /*1f20*/  FFMA R11, R56, R23, R11 ;  /* 0x00000017380b7223 */ /* 0x000fe2000000000b */
[----:B------:R-:W-:-:S04]  /*1f30*/  IMAD.IADD R56, R83, 0x1, R77 ;  /* 0x0000000153387824 */ /* 0x000fc800078e024d */
[----:B------:R-:W-:Y:S02]  /*1f40*/  F2FP.F16.F32.PACK_AB R75, RZ, R11 ;  /* 0x0000000bff4b723e */ /* 0x000fe400000000ff */
[----:B------:R-:W-:Y:S02]  /*1f50*/  LEA.HI.X R11, R78, UR5, R91, 0x1, P0 ;  /* 0x000000054e0b7c11 */ /* 0x000fe400080f0c5b */
[----:B------:R-:W-:Y:S02]  /*1f60*/  PRMT R77, R75, 0x7610, R77 ;  /* 0x000076104b4d7816 */ /* 0x000fe4000000004d */
[----:B------:R-:W-:-:S03]  /*1f70*/  LEA R74, P0, R76, R86, 0x1 ;  /* 0x000000564c4a7211 */ /* 0x000fc600078008ff */
[----:B------:R0:W-:Y:S01]  /*1f80*/  @P2 STG.E.U16 desc[UR36][R10.64], R77 ;  /* 0x0000004d0a002986 */ /* 0x0001e2000c101524 */
[----:B------:R-:W-:Y:S01]  /*1f90*/  LEA.HI.X R75, R76, R87, R56, 0x1, P0 ;  /* 0x000000574c4b7211 */ /* 0x000fe200000f0c38 */
[C---:B------:R-:W-:Y:S01]  /*1fa0*/  IMAD.SHL.U32 R76, R20.reuse, 0x8, RZ ;  /* 0x00000008144c7824 */ /* 0x040fe200078e00ff */
[----:B0-----:R-:W-:Y:S01]  /*1fb0*/  SHF.L.U64.HI R77, R20, 0x3, R21 ;  /* 0x00000003144d7819 */ /* 0x001fe20000010215 */
[----:B------:R-:W-:Y:S06]  /*1fc0*/  @!P3 BRA `(.L_x_32) ;  /* 0x000000000004b947 */ /* 0x000fec0003800000 */
[----:B------:R0:W5:Y:S02]  /*1fd0*/  LDG.E.LTC128B.U16 R5, desc[UR36][R74.64+0x2] ;  /* 0x000002244a057981 */ /* 0x000164000c1e1520 */
.L_x_32:
[----:B------:R-:W-:Y:S05]  /*1fe0*/  BSYNC B1 ;  /* 0x0000000000017941 */ /* 0x000fea0003800000 */
.L_x_31:
[----:B-----5:R-:W-:Y:S01]  /*1ff0*/  HADD2.F32 R79, -RZ, R5.H0_H0 ;  /* 0x20000005ff4f7230 */ /* 0x020fe20000004100 */
[----:B------:R-:W-:Y:S01]  /*2000*/  ISETP.GT.AND P0, PT, R4, 0x8, PT ;  /* 0x000000080400780c */ /* 0x000fe20003f04270 */
[----:B------:R-:W-:Y:S01]  /*2010*/  IMAD.WIDE.U32 R76, R89, R20, R76 ;  /* 0x00000014594c7225 */ /* 0x000fe200078e004c */
[----:B------:R-:W-:-:S03]  /*2020*/  PRMT R78, R5, 0x7610, R78 ;  /* 0x00007610054e7816 */ /* 0x000fc6000000004e */
[----:B------:R-:W-:Y:S01]  /*2030*/  FMUL R12, R79, R72 ;  /* 0x000000484f0c7220 */ /* 0x000fe20000400000 */
[----:B------:R-:W-:Y:S01]  /*2040*/  IMAD.IADD R85, R85, 0x1, R77 ;  /* 0x0000000155557824 */ /* 0x000fe200078e024d */
[----:B------:R-:W-:Y:S02]  /*2050*/  IADD3 R80, P4, R80, R76, RZ ;  /* 0x0000004c50507210 */ /* 0x000fe40007f9e0ff */
[----:B------:R-:W-:Y:S01]  /*2060*/  FFMA R57, R57, R23, R12 ;  /* 0x0000001739397223 */ /* 0x000fe2000000000c */
[----:B------:R-:W-:Y:S02]  /*2070*/  ISETP.GT.AND P2, PT, R0, RZ, P0 ;  /* 0x000000ff0000720c */ /* 0x000fe40000744270 */
[----:B------:R-:W-:Y:S01]  /*2080*/  IMAD.X R13, R85, 0x1, R13, P4 ;  /* 0x00000001550d7824 */ /* 0x000fe200020e060d */
[----:B------:R-:W-:Y:S02]  /*2090*/  LEA R12, P4, R80, R86, 0x1 ;  /* 0x00000056500c7211 */ /* 0x000fe400078808ff */
[----:B------:R-:W-:-:S02]  /*20a0*/  F2FP.F16.F32.PACK_AB R57, RZ, R57 ;  /* 0x00000039ff39723e */ /* 0x000fc400000000ff */
[----:B------:R-:W-:Y:S02]  /*20b0*/  LEA.HI.X R13, R80, R87, R13, 0x1, P4 ;  /* 0x00000057500d7211 */ /* 0x000fe400020f0c0d */
[----:B------:R-:W-:-:S05]  /*20c0*/  PRMT R56, R57, 0x7610, R56 ;  /* 0x0000761039387816 */ /* 0x000fca0000000038 */
[----:B------:R1:W-:Y:S04]  /*20d0*/  @P3 STG.E.U16 desc[UR36][R10.64+0x2], R56 ;  /* 0x000002380a003986 */ /* 0x0003e8000c101524 */
[----:B------:R-:W2:Y:S01]  /*20e0*/  @P2 LDG.E.LTC128B.U16 R78, desc[UR36][R12.64] ;  /* 0x000000240c4e2981 */ /* 0x000ea2000c1e1520 */
[----:B------:R-:W-:Y:S01]  /*20f0*/  IADD3 R76, P3, R14, R76, RZ ;  /* 0x0000004c0e4c7210 */ /* 0x000fe20007f7e0ff */
[----:B------:R-:W-:Y:S01]  /*2100*/  BSSY B1, `(.L_x_33) ;  /* 0x0000011000017945 */ /* 0x000fe20003800000 */
[----:B------:R-:W-:-:S03]  /*2110*/  LEA R14, P4, R8, R10, 0x4 ;  /* 0x0000000a080e7211 */ /* 0x000fc600078820ff */
[----:B------:R-:W-:Y:S01]  /*2120*/  IMAD.X R77, R15, 0x1, R85, P3 ;  /* 0x000000010f4d7824 */ /* 0x000fe200018e0655 */
[----:B------:R-:W-:Y:S02]  /*2130*/  SHF.L.U64.HI R15, R8, 0x4, R9 ;  /* 0x00000004080f7819 */ /* 0x000fe40000010209 */
[----:B------:R-:W-:Y:S01]  /*2140*/  ISETP.GT.AND P3, PT, R0, 0x1, P0 ;  /* 0x000000010000780c */ /* 0x000fe20000764270 */
[----:B------:R-:W-:-:S04]  /*2150*/  IMAD.WIDE.U32 R76, R73, R82, R76 ;  /* 0x00000052494c7225 */ /* 0x000fc800078e004c */
[----:B------:R-:W-:Y:S01]  /*2160*/  IMAD.X R15, R15, 0x1, R11, P4 ;  /* 0x000000010f0f7824 */ /* 0x000fe200020e060b */
[----:B-1----:R-:W-:Y:S01]  /*2170*/  LEA R56, P5, R76, R86, 0x1 ;  /* 0x000000564c387211 */ /* 0x002fe200078a08ff */
[----:B------:R-:W-:-:S05]  /*2180*/  IMAD.IADD R57, R83, 0x1, R77 ;  /* 0x0000000153397824 */ /* 0x000fca00078e024d */
[----:B------:R-:W-:Y:S01]  /*2190*/  LEA.HI.X R57, R76, R87, R57, 0x1, P5 ;  /* 0x000000574c397211 */ /* 0x000fe200028f0c39 */
[----:B--2---:R-:W-:-:S05]  /*21a0*/  HADD2.F32 R5, -RZ, R78.H0_H0 ;  /* 0x2000004eff057230 */ /* 0x004fca0000004100 */
[----:B------:R-:W-:-:S04]  /*21b0*/  FMUL R5, R5, R72 ;  /* 0x0000004805057220 */ /* 0x000fc80000400000 */
[----:B------:R-:W-:-:S05]  /*21c0*/  FFMA R5, R58, R23, R5 ;  /* 0x000000173a057223 */ /* 0x000fca0000000005 */
[----:B------:R-:W-:-:S05]  /*21d0*/  F2FP.F16.F32.PACK_AB R5, RZ, R5 ;  /* 0x00000005ff05723e */ /* 0x000fca00000000ff */
[----:B------:R1:W-:Y:S01]  /*21e0*/  @P2 STG.E.U16 desc[UR36][R14.64], R5 ;  /* 0x000000050e002986 */ /* 0x0003e2000c101524 */
[----:B------:R-:W-:Y:S05]  /*21f0*/  @!P3 BRA `(.L_x_34) ;  /* 0x000000000004b947 */ /* 0x000fea0003800000 */
[----:B------:R2:W5:Y:S02]  /*2200*/  LDG.E.LTC128B.U16 R78, desc[UR36][R56.64+0x2] ;  /* 0x00000224384e7981 */ /* 0x000564000c1e1520 */
.L_x_34:
[----:B------:R-:W-:Y:S05]  /*2210*/  BSYNC B1 ;  /* 0x0000000000017941 */ /* 0x000fea0003800000 */
.L_x_33:
[----:B-1---5:R-:W-:Y:S01]  /*2220*/  HADD2.F32 R5, -RZ, R78.H0_H0 ;  /* 0x2000004eff057230 */ /* 0x022fe20000004100 */
[----:B------:R-:W-:Y:S01]  /*2230*/  ISETP.GT.AND P2, PT, R0, 0x8, P1 ;  /* 0x000000080000780c */ /* 0x000fe20000f44270 */
[----:B------:R-:W-:Y:S03]  /*2240*/  BSSY B1, `(.L_x_35) ;  /* 0x0000007000017945 */ /* 0x000fe60003800000 */
[----:B------:R-:W-:-:S04]  /*2250*/  FMUL R58, R5, R72 ;  /* 0x00000048053a7220 */ /* 0x000fc80000400000 */
[----:B------:R-:W-:-:S05]  /*2260*/  FFMA R58, R59, R23, R58 ;  /* 0x000000173b3a7223 */ /* 0x000fca000000003a */
[----:B------:R-:W-:-:S05]  /*2270*/  F2FP.F16.F32.PACK_AB R58, RZ, R58 ;  /* 0x0000003aff3a723e */ /* 0x000fca00000000ff */
[----:B------:R1:W-:Y:S01]  /*2280*/  @P3 STG.E.U16 desc[UR36][R14.64+0x2], R58 ;  /* 0x0000023a0e003986 */ /* 0x0003e2000c101524 */
[----:B------:R-:W-:Y:S05]  /*2290*/  @!P2 BRA `(.L_x_36) ;  /* 0x000000000004a947 */ /* 0x000fea0003800000 */
[----:B------:R3:W5:Y:S02]  /*22a0*/  LDG.E.LTC128B.U16 R78, desc[UR36][R74.64+0x10] ;  /* 0x000010244a4e7981 */ /* 0x000764000c1e1520 */
.L_x_36:
[----:B------:R-:W-:Y:S05]  /*22b0*/  BSYNC B1 ;  /* 0x0000000000017941 */ /* 0x000fea0003800000 */
.L_x_35:
[----:B-----5:R-:W-:Y:S01]  /*22c0*/  HADD2.F32 R5, -RZ, R78.H0_H0 ;  /* 0x2000004eff057230 */ /* 0x020fe20000004100 */
        /* <DEDUP_REMOVED lines=8> */
.L_x_38:
[----:B------:R-:W-:Y:S05]  /*2350*/  BSYNC B1 ;  /* 0x0000000000017941 */ /* 0x000fea0003800000 */
.L_x_37:
[----:B----45:R-:W-:Y:S01]  /*2360*/  HADD2.F32 R5, -RZ, R78.H0_H0 ;  /* 0x2000004eff057230 */ /* 0x030fe20000004100 */
[----:B------:R-:W-:Y:S01]  /*2370*/  ISETP.GT.AND P2, PT, R0, 0x8, P0 ;  /* 0x000000080000780c */ /* 0x000fe20000744270 */
[----:B------:R-:W-:Y:S03]  /*2380*/  BSSY B1, `(.L_x_39) ;  /* 0x0000007000017945 */ /* 0x000fe60003800000 */
[----:B-1----:R-:W-:-:S04]  /*2390*/  FMUL R58, R5, R72 ;  /* 0x00000048053a7220 */ /* 0x002fc80000400000 */
[----:B------:R-:W-:-:S05]  /*23a0*/  FFMA R58, R61, R23, R58 ;  /* 0x000000173d3a7223 */ /* 0x000fca000000003a */
[----:B------:R-:W-:-:S05]  /*23b0*/  F2FP.F16.F32.PACK_AB R58, RZ, R58 ;  /* 0x0000003aff3a723e */ /* 0x000fca00000000ff */
[----:B------:R1:W-:Y:S01]  /*23c0*/  @P3 STG.E.U16 desc[UR36][R10.64+0x12], R58 ;  /* 0x0000123a0a003986 */ /* 0x0003e2000c101524 */
[----:B------:R-:W-:Y:S05]  /*23d0*/  @!P2 BRA `(.L_x_40) ;  /* 0x000000000004a947 */ /* 0x000fea0003800000 */
[----:B------:R4:W5:Y:S02]  /*23e0*/  LDG.E.LTC128B.U16 R78, desc[UR36][R56.64+0x10] ;  /* 0x00001024384e7981 */ /* 0x000964000c1e1520 */
.L_x_40:
[----:B------:R-:W-:Y:S05]  /*23f0*/  BSYNC B1 ;  /* 0x0000000000017941 */ /* 0x000fea0003800000 */
.L_x_39:
        /* <DEDUP_REMOVED lines=9> */
.L_x_42:
[----:B------:R-:W-:Y:S05]  /*2490*/  BSYNC B1 ;  /* 0x0000000000017941 */ /* 0x000fea0003800000 */
.L_x_41:
[----:B0----5:R-:W-:Y:S01]  /*24a0*/  HADD2.F32 R5, -RZ, R78.H0_H0 ;  /* 0x2000004eff057230 */ /* 0x021fe20000004100 */
        /* <DEDUP_REMOVED lines=8> */
.L_x_44:
[----:B------:R-:W-:Y:S05]  /*2530*/  BSYNC B1 ;  /* 0x0000000000017941 */ /* 0x000fea0003800000 */
.L_x_43:
        /* <DEDUP_REMOVED lines=9> */
.L_x_46:
[----:B------:R-:W-:Y:S05]  /*25d0*/  BSYNC B1 ;  /* 0x0000000000017941 */ /* 0x000fea0003800000 */
.L_x_45:
[----:B0----5:R-:W-:Y:S01]  /*25e0*/  HADD2.F32 R5, -RZ, R78.H0_H0 ;  /* 0x2000004eff057230 */ /* 0x021fe20000004100 */
        /* <DEDUP_REMOVED lines=8> */
.L_x_48:
[----:B------:R-:W-:Y:S05]  /*2670*/  BSYNC B1 ;  /* 0x0000000000017941 */ /* 0x000fea0003800000 */
.L_x_47:
        /* <DEDUP_REMOVED lines=9> */
.L_x_50:
[----:B------:R-:W-:Y:S05]  /*2710*/  BSYNC B1 ;  /* 0x0000000000017941 */ /* 0x000fea0003800000 */
.L_x_49:
        /* <DEDUP_REMOVED lines=9> */
.L_x_52:
[----:B------:R-:W-:Y:S05]  /*27b0*/  BSYNC B1 ;  /* 0x0000000000017941 */ /* 0x000fea0003800000 */
.L_x_51:
        /* <DEDUP_REMOVED lines=9> */
.L_x_54:
[----:B------:R-:W-:Y:S05]  /*2850*/  BSYNC B1 ;  /* 0x0000000000017941 */ /* 0x000fea0003800000 */
.L_x_53:
        /* <DEDUP_REMOVED lines=9> */
.L_x_56:
[----:B------:R-:W-:Y:S05]  /*28f0*/  BSYNC B1 ;  /* 0x0000000000017941 */ /* 0x000fea0003800000 */
.L_x_55:
        /* <DEDUP_REMOVED lines=9> */
.L_x_58:
[----:B------:R-:W-:Y:S05]  /*2990*/  BSYNC B1 ;  /* 0x0000000000017941 */ /* 0x000fea0003800000 */
.L_x_57:
[----:B0----5:R-:W-:Y:S01]  /*29a0*/  HADD2.F32 R5, -RZ, R78.H0_H0 ;  /* 0x2000004eff057230 */ /* 0x021fe20000004100 */
[----:B------:R-:W-:Y:S01]  /*29b0*/  ISETP.GT.AND P0, PT, R4, 0x80, PT ;  /* 0x000000800400780c */ /* 0x000fe20003f04270 */
[----:B------:R-:W-:-:S03]  /*29c0*/  IMAD.SHL.U32 R61, R20, 0x100, RZ ;  /* 0x00000100143d7824 */ /* 0x000fc600078e00ff */
[----:B--2-4-:R-:W-:Y:S01]  /*29d0*/  FMUL R56, R5, R72 ;  /* 0x0000004805387220 */ /* 0x014fe20000400000 */
[----:B------:R-:W-:Y:S02]  /*29e0*/  ISETP.GT.AND P3, PT, R0, RZ, P0 ;  /* 0x000000ff0000720c */ /* 0x000fe40000764270 */
[----:B------:R-:W-:Y:S01]  /*29f0*/  SHF.L.U64.HI R5, R20, 0x8, R21 ;  /* 0x0000000814057819 */ /* 0x000fe20000010215 */
[----:B------:R-:W-:Y:S01]  /*2a00*/  FFMA R56, R71, R23, R56 ;  /* 0x0000001747387223 */ /* 0x000fe20000000038 */
[----:B------:R-:W-:-:S04]  /*2a10*/  IADD3 R20, P2, R61, R6, RZ ;  /* 0x000000063d147210 */ /* 0x000fc80007f5e0ff */
[----:B------:R-:W-:Y:S01]  /*2a20*/  F2FP.F16.F32.PACK_AB R56, RZ, R56 ;  /* 0x00000038ff38723e */ /* 0x000fe200000000ff */
[----:B------:R-:W-:-:S03]  /*2a30*/  IMAD.X R21, R5, 0x1, R7, P2 ;  /* 0x0000000105157824 */ /* 0x000fc600010e0607 */
[----:B------:R-:W-:-:S05]  /*2a40*/  PRMT R58, R56, 0x7610, R58 ;  /* 0x00007610383a7816 */ /* 0x000fca000000003a */
[----:B------:R0:W-:Y:S04]  /*2a50*/  @P1 STG.E.U16 desc[UR36][R14.64+0x32], R58 ;  /* 0x0000323a0e001986 */ /* 0x0001e8000c101524 */
[----:B------:R-:W2:Y:S01]  /*2a60*/  @P3 LDG.E.LTC128B.U16 R78, desc[UR36][R20.64] ;  /* 0x00000024144e3981 */ /* 0x000ea2000c1e1520 */
[----:B------:R-:W-:Y:S01]  /*2a70*/  IMAD.SHL.U32 R67, R8, 0x100, RZ ;  /* 0x0000010008437824 */ /* 0x000fe200078e00ff */
[----:B------:R-:W-:Y:S02]  /*2a80*/  LOP3.LUT R65, R61, 0x2, RZ, 0xfc, !PT ;  /* 0x000000023d417812 */ /* 0x000fe400078efcff */
[----:B------:R-:W-:Y:S02]  /*2a90*/  ISETP.GT.AND P2, PT, R0, 0x1, P0 ;  /* 0x000000010000780c */ /* 0x000fe40000744270 */
[----:B------:R-:W-:-:S02]  /*2aa0*/  SHF.L.U64.HI R59, R8, 0x8, R9 ;  /* 0x00000008083b7819 */ /* 0x000fc40000010209 */
[----:B------:R-:W-:Y:S02]  /*2ab0*/  IADD3 R8, P1, R67, R10, RZ ;  /* 0x0000000a43087210 */ /* 0x000fe40007f3e0ff */
[----:B------:R-:W-:-:S03]  /*2ac0*/  IADD3 R56, P4, R65, R6, RZ ;  /* 0x0000000641387210 */ /* 0x000fc60007f9e0ff */
[----:B------:R-:W-:Y:S02]  /*2ad0*/  IMAD.X R9, R59, 0x1, R11, P1 ;  /* 0x000000013b097824 */ /* 0x000fe400008e060b */
[----:B--2---:R-:W-:-:S05]  /*2ae0*/  HADD2.F32 R57, -RZ, R78.H0_H0 ;  /* 0x2000004eff397230 */ /* 0x004fca0000004100 */
[----:B------:R-:W-:-:S04]  /*2af0*/  FMUL R57, R57, R72 ;  /* 0x0000004839397220 */ /* 0x000fc80000400000 */
[----:B------:R-:W-:-:S05]  /*2b00*/  FFMA R57, R40, R23, R57 ;  /* 0x0000001728397223 */ /* 0x000fca0000000039 */
[----:B------:R-:W-:Y:S01]  /*2b10*/  F2FP.F16.F32.PACK_AB R40, RZ, R57 ;  /* 0x00000039ff28723e */ /* 0x000fe200000000ff */
[----:B------:R-:W-:-:S03]  /*2b20*/  IMAD.X R57, R5, 0x1, R7, P4 ;  /* 0x0000000105397824 */ /* 0x000fc600020e0607 */
[----:B0-----:R-:W-:-:S05]  /*2b30*/  PRMT R58, R40, 0x7610, R58 ;  /* 0x00007610283a7816 */ /* 0x001fca000000003a */
[----:B------:R0:W-:Y:S04]  /*2b40*/  @P3 STG.E.U16 desc[UR36][R8.64], R58 ;  /* 0x0000003a08003986 */ /* 0x0001e8000c101524 */
[----:B------:R-:W2:Y:S01]  /*2b50*/  @P2 LDG.E.LTC128B.U16 R78, desc[UR36][R56.64] ;  /* 0x00000024384e2981 */ /* 0x000ea2000c1e1520 */
[----:B------:R-:W-:Y:S01]  /*2b60*/  LOP3.LUT R69, R67, 0x2, RZ, 0xfc, !PT ;  /* 0x0000000243457812 */ /* 0x000fe200078efcff */
[----:B------:R-:W-:Y:S01]  /*2b70*/  BSSY B1, `(.L_x_59) ;  /* 0x000000f000017945 */ /* 0x000fe20003800000 */
[----:B------:R-:W-:Y:S02]  /*2b80*/  ISETP.GT.AND P1, PT, R4, 0x88, PT ;  /* 0x000000880400780c */ /* 0x000fe40003f24270 */
[----:B------:R-:W-:Y:S02]  /*2b90*/  IADD3 R62, P4, R69, R10, RZ ;  /* 0x0000000a453e7210 */ /* 0x000fe40007f9e0ff */
[----:B------:R-:W-:Y:S01]  /*2ba0*/  ISETP.GT.AND P3, PT, R0, RZ, P1 ;  /* 0x000000ff0000720c */ /* 0x000fe20000f64270 */
[----:B--2---:R-:W-:-:S05]  /*2bb0*/  HADD2.F32 R63, -RZ, R78.H0_H0 ;  /* 0x2000004eff3f7230 */ /* 0x004fca0000004100 */
[----:B------:R-:W-:Y:S01]  /*2bc0*/  FMUL R40, R63, R72 ;  /* 0x000000483f287220 */ /* 0x000fe20000400000 */
[----:B------:R-:W-:-:S03]  /*2bd0*/  IMAD.X R63, R59, 0x1, R11, P4 ;  /* 0x000000013b3f7824 */ /* 0x000fc600020e060b */
[----:B------:R-:W-:-:S05]  /*2be0*/  FFMA R40, R41, R23, R40 ;  /* 0x0000001729287223 */ /* 0x000fca0000000028 */
[----:B------:R-:W-:Y:S02]  /*2bf0*/  F2FP.F16.F32.PACK_AB R41, RZ, R40 ;  /* 0x00000028ff29723e */ /* 0x000fe400000000ff */
[----:B------:R-:W-:Y:S02]  /*2c00*/  IADD3 R40, P4, R61, R12, RZ ;  /* 0x0000000c3d287210 */ /* 0x000fe40007f9e0ff */
[----:B------:R-:W-:-:S03]  /*2c10*/  PRMT R56, R41, 0x7610, R56 ;  /* 0x0000761029387816 */ /* 0x000fc60000000038 */
[----:B------:R-:W-:Y:S02]  /*2c20*/  IMAD.X R41, R5, 0x1, R13, P4 ;  /* 0x0000000105297824 */ /* 0x000fe400020e060d */
[----:B------:R0:W-:Y:S01]  /*2c30*/  @P2 STG.E.U16 desc[UR36][R62.64], R56 ;  /* 0x000000383e002986 */ /* 0x0001e2000c101524 */
[----:B------:R-:W-:Y:S05]  /*2c40*/  @!P3 BRA `(.L_x_60) ;  /* 0x000000000004b947 */ /* 0x000fea0003800000 */
[----:B------:R2:W5:Y:S02]  /*2c50*/  LDG.E.LTC128B.U16 R78, desc[UR36][R40.64] ;  /* 0x00000024284e7981 */ /* 0x000564000c1e1520 */
.L_x_60:
[----:B------:R-:W-:Y:S05]  /*2c60*/  BSYNC B1 ;  /* 0x0000000000017941 */ /* 0x000fea0003800000 */
.L_x_59:
[----:B-----5:R-:W-:Y:S01]  /*2c70*/  HADD2.F32 R57, -RZ, R78.H0_H0 ;  /* 0x2000004eff397230 */ /* 0x020fe20000004100 */
[----:B0-----:R-:W-:Y:S01]  /*2c80*/  IADD3 R56, P4, R67, R14, RZ ;  /* 0x0000000e43387210 */ /* 0x001fe20007f9e0ff */
[----:B------:R-:W-:Y:S01]  /*2c90*/  BSSY B1, `(.L_x_61) ;  /* 0x000000c000017945 */ /* 0x000fe20003800000 */
[----:B------:R-:W-:Y:S02]  /*2ca0*/  ISETP.GT.AND P2, PT, R0, 0x1, P1 ;  /* 0x000000010000780c */ /* 0x000fe40000f44270 */
[----:B------:R-:W-:Y:S01]  /*2cb0*/  FMUL R57, R57, R72 ;  /* 0x0000004839397220 */ /* 0x000fe20000400000 */
[----:B------:R-:W-:-:S03]  /*2cc0*/  PRMT R62, R78, 0x7610, R62 ;  /* 0x000076104e3e7816 */ /* 0x000fc6000000003e */
[----:B------:R-:W-:-:S05]  /*2cd0*/  FFMA R57, R42, R23, R57 ;  /* 0x000000172a397223 */ /* 0x000fca0000000039 */
[----:B------:R-:W-:Y:S01]  /*2ce0*/  F2FP.F16.F32.PACK_AB R42, RZ, R57 ;  /* 0x00000039ff2a723e */ /* 0x000fe200000000ff */
[----:B------:R-:W-:-:S05]  /*2cf0*/  IMAD.X R57, R59, 0x1, R15, P4 ;  /* 0x000000013b397824 */ /* 0x000fca00020e060f */
[----:B------:R0:W-:Y:S01]  /*2d00*/  @P3 STG.E.U16 desc[UR36][R56.64], R42 ;  /* 0x0000002a38003986 */ /* 0x0001e2000c101524 */
[----:B------:R-:W-:Y:S05]  /*2d10*/  @!P2 BRA `(.L_x_62) ;  /* 0x00000000000ca947 */ /* 0x000fea0003800000 */
[----:B------:R-:W-:-:S05]  /*2d20*/  IADD3 R62, P3, R65, R12, RZ ;  /* 0x0000000c413e7210 */ /* 0x000fca0007f7e0ff */
[----:B------:R-:W-:-:S05]  /*2d30*/  IMAD.X R63, R5, 0x1, R13, P3 ;  /* 0x00000001053f7824 */ /* 0x000fca00018e060d */
[----:B------:R4:W5:Y:S03]  /*2d40*/  LDG.E.LTC128B.U16 R62, desc[UR36][R62.64] ;  /* 0x000000243e3e7981 */ /* 0x000966000c1e1520 */
.L_x_62:
[----:B------:R-:W-:Y:S05]  /*2d50*/  BSYNC B1 ;  /* 0x0000000000017941 */ /* 0x000fea0003800000 */
.L_x_61:
[----:B----45:R-:W-:Y:S01]  /*2d60*/  HADD2.F32 R63, -RZ, R62.H0_H0 ;  /* 0x2000003eff3f7230 */ /* 0x030fe20000004100 */
[----:B------:R-:W-:Y:S02]  /*2d70*/  ISETP.GT.AND P3, PT, R0, 0x8, P0 ;  /* 0x000000080000780c */ /* 0x000fe40000764270 */
[----:B-1-3--:R-:W-:Y:S02]  /*2d80*/  IADD3 R74, P4, R69, R14, RZ ;  /* 0x0000000e454a7210 */ /* 0x00afe40007f9e0ff */
[----:B0-----:R-:W-:Y:S01]  /*2d90*/  FMUL R42, R63, R72 ;  /* 0x000000483f2a7220 */ /* 0x001fe20000400000 */
[----:B------:R-:W-:Y:S02]  /*2da0*/  LOP3.LUT R63, R61, 0x10, RZ, 0xfc, !PT ;  /* 0x000000103d3f7812 */ /* 0x000fe400078efcff */
[----:B------:R-:W-:Y:S02]  /*2db0*/  IMAD.X R75, R59, 0x1, R15, P4 ;  /* 0x000000013b4b7824 */ /* 0x000fe400020e060f */
[----:B------:R-:W-:Y:S01]  /*2dc0*/  FFMA R42, R43, R23, R42 ;  /* 0x000000172b2a7223 */ /* 0x000fe2000000002a */
[----:B------:R-:W-:-:S04]  /*2dd0*/  IADD3 R76, P5, R63, R6, RZ ;  /* 0x000000063f4c7210 */ /* 0x000fc80007fbe0ff */
[----:B------:R-:W-:Y:S01]  /*2de0*/  F2FP.F16.F32.PACK_AB R42, RZ, R42 ;  /* 0x0000002aff2a723e */ /* 0x000fe200000000ff */
[----:B------:R-:W-:-:S04]  /*2df0*/  IMAD.X R77, R5, 0x1, R7, P5 ;  /* 0x00000001054d7824 */ /* 0x000fc800028e0607 */
[----:B------:R0:W-:Y:S04]  /*2e00*/  @P2 STG.E.U16 desc[UR36][R74.64], R42 ;  /* 0x0000002a4a002986 */ /* 0x0001e8000c101524 */
[----:B------:R-:W3:Y:S01]  /*2e10*/  @P3 LDG.E.LTC128B.U16 R62, desc[UR36][R76.64] ;  /* 0x000000244c3e3981 */ /* 0x000ee2000c1e1520 */
[----:B------:R-:W-:Y:S02]  /*2e20*/  LOP3.LUT R71, R67, 0x10, RZ, 0xfc, !PT ;  /* 0x0000001043477812 */ /* 0x000fe400078efcff */
[----:B------:R-:W-:Y:S02]  /*2e30*/  ISETP.GT.AND P2, PT, R0, 0x9, P0 ;  /* 0x000000090000780c */ /* 0x000fe40000744270 */
[----:B------:R-:W-:-:S05]  /*2e40*/  IADD3 R78, P4, R71, R10, RZ ;  /* 0x0000000a474e7210 */ /* 0x000fca0007f9e0ff */
[----:B------:R-:W-:Y:S02]  /*2e50*/  IMAD.X R79, R59, 0x1, R11, P4 ;  /* 0x000000013b4f7824 */ /* 0x000fe400020e060b */
[----:B---3--:R-:W-:-:S05]  /*2e60*/  HADD2.F32 R43, -RZ, R62.H0_H0 ;  /* 0x2000003eff2b7230 */ /* 0x008fca0000004100 */
[----:B------:R-:W-:-:S04]  /*2e70*/  FMUL R43, R43, R72 ;  /* 0x000000482b2b7220 */ /* 0x000fc80000400000 */
[----:B------:R-:W-:Y:S01]  /*2e80*/  FFMA R44, R44, R23, R43 ;  /* 0x000000172c2c7223 */ /* 0x000fe2000000002b */
[----:B------:R-:W-:-:S04]  /*2e90*/  LOP3.LUT R43, R61, 0x12, RZ, 0xfc, !PT ;  /* 0x000000123d2b7812 */ /* 0x000fc800078efcff */
[----:B------:R-:W-:Y:S02]  /*2ea0*/  IADD3 R80, P5, R43, R6, RZ ;  /* 0x000000062b507210 */ /* 0x000fe40007fbe0ff */
[----:B------:R-:W-:-:S03]  /*2eb0*/  F2FP.F16.F32.PACK_AB R44, RZ, R44 ;  /* 0x0000002cff2c723e */ /* 0x000fc600000000ff */
[----:B------:R-:W-:Y:S01]  /*2ec0*/  IMAD.X R81, R5, 0x1, R7, P5 ;  /* 0x0000000105517824 */ /* 0x000fe200028e0607 */
[----:B------:R-:W-:-:S05]  /*2ed0*/  PRMT R58, R44, 0x7610, R58 ;  /* 0x000076102c3a7816 */ /* 0x000fca000000003a */
[----:B------:R1:W-:Y:S04]  /*2ee0*/  @P3 STG.E.U16 desc[UR36][R78.64], R58 ;  /* 0x0000003a4e003986 */ /* 0x0003e8000c101524 */
[----:B------:R-:W3:Y:S01]  /*2ef0*/  @P2 LDG.E.LTC128B.U16 R62, desc[UR36][R80.64] ;  /* 0x00000024503e2981 */ /* 0x000ee2000c1e1520 */
[----:B------:R-:W-:Y:S01]  /*2f00*/  ISETP.GT.AND P3, PT, R0, 0x8, P1 ;  /* 0x000000080000780c */ /* 0x000fe20000f64270 */
[----:B------:R-:W-:Y:S01]  /*2f10*/  BSSY B1, `(.L_x_63) ;  /* 0x000000d000017945 */ /* 0x000fe20003800000 */
[----:B---3--:R-:W-:-:S05]  /*2f20*/  HADD2.F32 R73, -RZ, R62.H0_H0 ;  /* 0x2000003eff497230 */ /* 0x008fca0000004100 */
[----:B0-----:R-:W-:Y:S01]  /*2f30*/  FMUL R42, R73, R72 ;  /* 0x00000048492a7220 */ /* 0x001fe20000400000 */
[----:B------:R-:W-:-:S03]  /*2f40*/  LOP3.LUT R73, R67, 0x12, RZ, 0xfc, !PT ;  /* 0x0000001243497812 */ /* 0x000fc600078efcff */
[----:B------:R-:W-:Y:S01]  /*2f50*/  FFMA R42, R45, R23, R42 ;  /* 0x000000172d2a7223 */ /* 0x000fe2000000002a */
[----:B------:R-:W-:-:S04]  /*2f60*/  IADD3 R44, P4, R73, R10, RZ ;  /* 0x0000000a492c7210 */ /* 0x000fc80007f9e0ff */
[----:B------:R-:W-:Y:S01]  /*2f70*/  F2FP.F16.F32.PACK_AB R42, RZ, R42 ;  /* 0x0000002aff2a723e */ /* 0x000fe200000000ff */
[----:B------:R-:W-:-:S05]  /*2f80*/  IMAD.X R45, R59, 0x1, R11, P4 ;  /* 0x000000013b2d7824 */ /* 0x000fca00020e060b */
[----:B------:R1:W-:Y:S01]  /*2f90*/  @P2 STG.E.U16 desc[UR36][R44.64], R42 ;  /* 0x0000002a2c002986 */ /* 0x0003e2000c101524 */
[----:B------:R-:W-:Y:S05]  /*2fa0*/  @!P3 BRA `(.L_x_64) ;  /* 0x00000000000cb947 */ /* 0x000fea0003800000 */
[----:B-1----:R-:W-:-:S05]  /*2fb0*/  IADD3 R44, P2, R63, R12, RZ ;  /* 0x0000000c3f2c7210 */ /* 0x002fca0007f5e0ff */
[----:B------:R-:W-:-:S05]  /*2fc0*/  IMAD.X R45, R5, 0x1, R13, P2 ;  /* 0x00000001052d7824 */ /* 0x000fca00010e060d */
[----:B------:R0:W5:Y:S03]  /*2fd0*/  LDG.E.LTC128B.U16 R62, desc[UR36][R44.64] ;  /* 0x000000242c3e7981 */ /* 0x000166000c1e1520 */
.L_x_64:
[----:B------:R-:W-:Y:S05]  /*2fe0*/  BSYNC B1 ;  /* 0x0000000000017941 */ /* 0x000fea0003800000 */
.L_x_63:
[----:B01---5:R-:W-:Y:S01]  /*2ff0*/  HADD2.F32 R45, -RZ, R62.H0_H0 ;  /* 0x2000003eff2d7230 */ /* 0x023fe20000004100 */
[----:B------:R-:W-:Y:S01]  /*3000*/  IADD3 R44, P4, R71, R14, RZ ;  /* 0x0000000e472c7210 */ /* 0x000fe20007f9e0ff */
[----:B------:R-:W-:Y:S01]  /*3010*/  BSSY B1, `(.L_x_65) ;  /* 0x000000b000017945 */ /* 0x000fe20003800000 */
[----:B------:R-:W-:Y:S02]  /*3020*/  ISETP.GT.AND P2, PT, R0, 0x9, P1 ;  /* 0x000000090000780c */ /* 0x000fe40000f44270 */
[----:B------:R-:W-:-:S04]  /*3030*/  FMUL R45, R45, R72 ;  /* 0x000000482d2d7220 */ /* 0x000fc80000400000 */
[----:B------:R-:W-:-:S05]  /*3040*/  FFMA R45, R46, R23, R45 ;  /* 0x000000172e2d7223 */ /* 0x000fca000000002d */
[----:B------:R-:W-:Y:S01]  /*3050*/  F2FP.F16.F32.PACK_AB R42, RZ, R45 ;  /* 0x0000002dff2a723e */ /* 0x000fe200000000ff */
[----:B------:R-:W-:-:S05]  /*3060*/  IMAD.X R45, R59, 0x1, R15, P4 ;  /* 0x000000013b2d7824 */ /* 0x000fca00020e060f */
[----:B------:R0:W-:Y:S01]  /*3070*/  @P3 STG.E.U16 desc[UR36][R44.64], R42 ;  /* 0x0000002a2c003986 */ /* 0x0001e2000c101524 */
[----:B------:R-:W-:Y:S05]  /*3080*/  @!P2 BRA `(.L_x_66) ;  /* 0x00000000000ca947 */ /* 0x000fea0003800000 */
[----:B0-----:R-:W-:-:S05]  /*3090*/  IADD3 R44, P3, R43, R12, RZ ;  /* 0x0000000c2b2c7210 */ /* 0x001fca0007f7e0ff */
[----:B------:R-:W-:-:S05]  /*30a0*/  IMAD.X R45, R5, 0x1, R13, P3 ;  /* 0x00000001052d7824 */ /* 0x000fca00018e060d */
[----:B------:R1:W5:Y:S03]  /*30b0*/  LDG.E.LTC128B.U16 R62, desc[UR36][R44.64] ;  /* 0x000000242c3e7981 */ /* 0x000366000c1e1520 */
.L_x_66:
[----:B------:R-:W-:Y:S05]  /*30c0*/  BSYNC B1 ;  /* 0x0000000000017941 */ /* 0x000fea0003800000 */
.L_x_65:
[----:B01---5:R-:W-:Y:S01]  /*30d0*/  HADD2.F32 R45, -RZ, R62.H0_H0 ;  /* 0x2000003eff2d7230 */ /* 0x023fe20000004100 */
[----:B------:R-:W-:Y:S02]  /*30e0*/  ISETP.GT.AND P3, PT, R0, 0x10, P0 ;  /* 0x000000100000780c */ /* 0x000fe40000764270 */
[----:B------:R-:W-:Y:S02]  /*30f0*/  IADD3 R76, P4, R73, R14, RZ ;  /* 0x0000000e494c7210 */ /* 0x000fe40007f9e0ff */
[----:B------:R-:W-:Y:S01]  /*3100*/  FMUL R42, R45, R72 ;  /* 0x000000482d2a7220 */ /* 0x000fe20000400000 */
        /* <DEDUP_REMOVED lines=21> */
[----:B------:R-:W0:Y:S01]  /*3260*/  @P2 LDG.E.LTC128B.U16 R62, desc[UR36][R82.64] ;  /* 0x00000024523e2981 */ /* 0x000e22000c1e1520 */
[----:B------:R-:W-:Y:S01]  /*3270*/  ISETP.GT.AND P3, PT, R0, 0x10, P1 ;  /* 0x000000100000780c */ /* 0x000fe20000f64270 */
[----:B------:R-:W-:Y:S01]  /*3280*/  BSSY B1, `(.L_x_67) ;  /* 0x000000d000017945 */ /* 0x000fe20003800000 */
[----:B0-----:R-:W-:-:S05]  /*3290*/  HADD2.F32 R77, -RZ, R62.H0_H0 ;  /* 0x2000003eff4d7230 */ /* 0x001fca0000004100 */
[----:B------:R-:W-:Y:S01]  /*32a0*/  FMUL R42, R77, R72 ;  /* 0x000000484d2a7220 */ /* 0x000fe20000400000 */
        /* <DEDUP_REMOVED lines=10> */
.L_x_68:
[----:B------:R-:W-:Y:S05]  /*3350*/  BSYNC B1 ;  /* 0x0000000000017941 */ /* 0x000fea0003800000 */
.L_x_67:
        /* <DEDUP_REMOVED lines=13> */
.L_x_70:
[----:B------:R-:W-:Y:S05]  /*3430*/  BSYNC B1 ;  /* 0x0000000000017941 */ /* 0x000fea0003800000 */
.L_x_69:
        /* <DEDUP_REMOVED lines=12> */
[----:B------:R-:W-:Y:S01]  /*3500*/  ISETP.GT.AND P0, PT, R0, 0x19, P0 ;  /* 0x000000190000780c */ /* 0x000fe20000704270 */
[----:B---3--:R-:W-:-:S05]  /*3510*/  HADD2.F32 R51, -RZ, R62.H0_H0 ;  /* 0x2000003eff337230 */ /* 0x008fca0000004100 */
[----:B------:R-:W-:Y:S01]  /*3520*/  FMUL R79, R51, R72 ;  /* 0x00000048334f7220 */ /* 0x000fe20000400000 */
[----:B------:R-:W-:-:S03]  /*3530*/  LOP3.LUT R51, R67, 0x30, RZ, 0xfc, !PT ;  /* 0x0000003043337812 */ /* 0x000fc600078efcff */
[----:B------:R-:W-:Y:S01]  /*3540*/  FFMA R52, R52, R23, R79 ;  /* 0x0000001734347223 */ /* 0x000fe2000000004f */
[----:B------:R-:W-:Y:S02]  /*3550*/  LOP3.LUT R79, R61, 0x32, RZ, 0xfc, !PT ;  /* 0x000000323d4f7812 */ /* 0x000fe400078efcff */
[----:B------:R-:W-:Y:S02]  /*3560*/  IADD3 R84, P2, R51, R10, RZ ;  /* 0x0000000a33547210 */ /* 0x000fe40007f5e0ff */
[----:B------:R-:W-:Y:S02]  /*3570*/  IADD3 R86, P4, R79, R6, RZ ;  /* 0x000000064f567210 */ /* 0x000fe40007f9e0ff */
[----:B------:R-:W-:Y:S01]  /*3580*/  F2FP.F16.F32.PACK_AB R52, RZ, R52 ;  /* 0x00000034ff34723e */ /* 0x000fe200000000ff */
[----:B------:R-:W-:Y:S02]  /*3590*/  IMAD.X R85, R59, 0x1, R11, P2 ;  /* 0x000000013b557824 */ /* 0x000fe400010e060b */
[----:B------:R-:W-:-:S03]  /*35a0*/  IMAD.X R87, R5, 0x1, R7, P4 ;  /* 0x0000000105577824 */ /* 0x000fc600020e0607 */
[----:B------:R0:W-:Y:S04]  /*35b0*/  @P3 STG.E.U16 desc[UR36][R84.64], R52 ;  /* 0x0000003454003986 */ /* 0x0001e8000c101524 */
[----:B------:R-:W3:Y:S01]  /*35c0*/  @P0 LDG.E.LTC128B.U16 R62, desc[UR36][R86.64] ;  /* 0x00000024563e0981 */ /* 0x000ee2000c1e1520 */
[----:B------:R-:W-:Y:S01]  /*35d0*/  ISETP.GT.AND P2, PT, R0, 0x18, P1 ;  /* 0x000000180000780c */ /* 0x000fe20000f44270 */
[----:B------:R-:W-:Y:S01]  /*35e0*/  BSSY B1, `(.L_x_71) ;  /* 0x000000d000017945 */ /* 0x000fe20003800000 */
[----:B---3--:R-:W-:-:S05]  /*35f0*/  HADD2.F32 R7, -RZ, R62.H0_H0 ;  /* 0x2000003eff077230 */ /* 0x008fca0000004100 */
        /* <DEDUP_REMOVED lines=8> */
[----:B0-----:R-:W-:-:S05]  /*3680*/  IADD3 R10, P0, R49, R12, RZ ;  /* 0x0000000c310a7210 */ /* 0x001fca0007f1e0ff */
[----:B------:R-:W-:-:S05]  /*3690*/  IMAD.X R11, R5, 0x1, R13, P0 ;  /* 0x00000001050b7824 */ /* 0x000fca00000e060d */
[----:B------:R1:W5:Y:S03]  /*36a0*/  LDG.E.LTC128B.U16 R62, desc[UR36][R10.64] ;  /* 0x000000240a3e7981 */ /* 0x000366000c1e1520 */
.L_x_72:
[----:B------:R-:W-:Y:S05]  /*36b0*/  BSYNC B1 ;  /* 0x0000000000017941 */ /* 0x000fea0003800000 */
.L_x_71:
[----:B01---5:R-:W-:Y:S01]  /*36c0*/  HADD2.F32 R11, -RZ, R62.H0_H0 ;  /* 0x2000003eff0b7230 */ /* 0x023fe20000004100 */
[----:B------:R-:W-:Y:S01]  /*36d0*/  IADD3 R10, P0, R51, R14, RZ ;  /* 0x0000000e330a7210 */ /* 0x000fe20007f1e0ff */
[----:B------:R-:W-:Y:S01]  /*36e0*/  BSSY B1, `(.L_x_73) ;  /* 0x000000b000017945 */ /* 0x000fe20003800000 */
[----:B------:R-:W-:Y:S02]  /*36f0*/  ISETP.GT.AND P1, PT, R0, 0x19, P1 ;  /* 0x000000190000780c */ /* 0x000fe40000f24270 */
[----:B------:R-:W-:-:S04]  /*3700*/  FMUL R11, R11, R72 ;  /* 0x000000480b0b7220 */ /* 0x000fc80000400000 */
[----:B------:R-:W-:-:S05]  /*3710*/  FFMA R11, R54, R23, R11 ;  /* 0x00000017360b7223 */ /* 0x000fca000000000b */
[----:B------:R-:W-:Y:S01]  /*3720*/  F2FP.F16.F32.PACK_AB R6, RZ, R11 ;  /* 0x0000000bff06723e */ /* 0x000fe200000000ff */
[----:B------:R-:W-:Y:S01]  /*3730*/  IMAD.X R11, R59, 0x1, R15, P0 ;  /* 0x000000013b0b7824 */ /* 0x000fe200000e060f */
[----:B------:R-:W-:-:S04]  /*3740*/  IADD3 R12, P0, R79, R12, RZ ;  /* 0x0000000c4f0c7210 */ /* 0x000fc80007f1e0ff */
[----:B------:R0:W-:Y:S01]  /*3750*/  @P2 STG.E.U16 desc[UR36][R10.64], R6 ;  /* 0x000000060a002986 */ /* 0x0001e2000c101524 */
[----:B------:R-:W-:Y:S01]  /*3760*/  IMAD.X R13, R5, 0x1, R13, P0 ;  /* 0x00000001050d7824 */ /* 0x000fe200000e060d */
[----:B------:R-:W-:Y:S07]  /*3770*/  @!P1 BRA `(.L_x_74) ;  /* 0x0000000000049947 */ /* 0x000fee0003800000 */
[----:B------:R1:W5:Y:S02]  /*3780*/  LDG.E.LTC128B.U16 R62, desc[UR36][R12.64] ;  /* 0x000000240c3e7981 */ /* 0x000364000c1e1520 */
.L_x_74:
[----:B------:R-:W-:Y:S05]  /*3790*/  BSYNC B1 ;  /* 0x0000000000017941 */ /* 0x000fea0003800000 */
.L_x_73:
[----:B0----5:R-:W-:Y:S01]  /*37a0*/  HADD2.F32 R11, -RZ, R62.H0_H0 ;  /* 0x2000003eff0b7230 */ /* 0x021fe20000004100 */
[----:B------:R-:W-:Y:S01]  /*37b0*/  IADD3 R10, P3, R7, R14, RZ ;  /* 0x0000000e070a7210 */ /* 0x000fe20007f7e0ff */
[----:B------:R-:W-:Y:S01]  /*37c0*/  BSSY B1, `(.L_x_75) ;  /* 0x000000c000017945 */ /* 0x000fe20003800000 */
[----:B------:R-:W-:Y:S02]  /*37d0*/  ISETP.GT.AND P0, PT, R4, 0x100, PT ;  /* 0x000001000400780c */ /* 0x000fe40003f04270 */
[----:B------:R-:W-:Y:S01]  /*37e0*/  FMUL R6, R11, R72 ;  /* 0x000000480b067220 */ /* 0x000fe20000400000 */
[----:B------:R-:W-:Y:S01]  /*37f0*/  IMAD.X R11, R59, 0x1, R15, P3 ;  /* 0x000000013b0b7824 */ /* 0x000fe200018e060f */
[----:B------:R-:W-:Y:S02]  /*3800*/  ISETP.GT.AND P2, PT, R0, RZ, P0 ;  /* 0x000000ff0000720c */ /* 0x000fe40000744270 */
[----:B------:R-:W-:-:S05]  /*3810*/  FFMA R6, R55, R23, R6 ;  /* 0x0000001737067223 */ /* 0x000fca0000000006 */
[----:B------:R-:W-:-:S05]  /*3820*/  F2FP.F16.F32.PACK_AB R6, RZ, R6 ;  /* 0x00000006ff06723e */ /* 0x000fca00000000ff */
[----:B------:R0:W-:Y:S01]  /*3830*/  @P1 STG.E.U16 desc[UR36][R10.64], R6 ;  /* 0x000000060a001986 */ /* 0x0001e2000c101524 */
[----:B------:R-:W-:Y:S05]  /*3840*/  @!P2 BRA `(.L_x_76) ;  /* 0x00000000000ca947 */ /* 0x000fea0003800000 */
[----:B0-----:R-:W-:-:S05]  /*3850*/  IADD3 R10, P1, R20, R61, RZ ;  /* 0x0000003d140a7210 */ /* 0x001fca0007f3e0ff */
[----:B------:R-:W-:-:S05]  /*3860*/  IMAD.X R11, R21, 0x1, R5, P1 ;  /* 0x00000001150b7824 */ /* 0x000fca00008e0605 */
[----:B------:R3:W5:Y:S03]  /*3870*/  LDG.E.LTC128B.U16 R62, desc[UR36][R10.64] ;  /* 0x000000240a3e7981 */ /* 0x000766000c1e1520 */
.L_x_76:
[----:B------:R-:W-:Y:S05]  /*3880*/  BSYNC B1 ;  /* 0x0000000000017941 */ /* 0x000fea0003800000 */
.L_x_75:
[----:B0--3-5:R-:W-:Y:S01]  /*3890*/  HADD2.F32 R11, -RZ, R62.H0_H0 ;  /* 0x2000003eff0b7230 */ /* 0x029fe20000004100 */
        /* <DEDUP_REMOVED lines=12> */
.L_x_78:
[----:B------:R-:W-:Y:S05]  /*3960*/  BSYNC B1 ;  /* 0x0000000000017941 */ /* 0x000fea0003800000 */
.L_x_77:
[----:B0--3-5:R-:W-:Y:S01]  /*3970*/  HADD2.F32 R11, -RZ, R62.H0_H0 ;  /* 0x2000003eff0b7230 */ /* 0x029fe20000004100 */
        /* <DEDUP_REMOVED lines=13> */
.L_x_80:
[----:B------:R-:W-:Y:S05]  /*3a50*/  BSYNC B1 ;  /* 0x0000000000017941 */ /* 0x000fea0003800000 */
.L_x_79:
        /* <DEDUP_REMOVED lines=13> */
.L_x_82:
[----:B------:R-:W-:Y:S05]  /*3b30*/  BSYNC B1 ;  /* 0x0000000000017941 */ /* 0x000fea0003800000 */
.L_x_81:
[----:B0--3-5:R-:W-:Y:S01]  /*3b40*/  HADD2.F32 R11, -RZ, R62.H0_H0 ;  /* 0x2000003eff0b7230 */ /* 0x029fe20000004100 */
[----:B------:R-:W-:Y:S01]  /*3b50*/  IADD3 R10, P4, R56, R69, RZ ;  /* 0x00000045380a7210 */ /* 0x000fe20007f9e0ff */
[----:B------:R-:W-:Y:S01]  /*3b60*/  BSSY B1, `(.L_x_83) ;  /* 0x000000b000017945 */ /* 0x000fe20003800000 */
[----:B------:R-:W-:Y:S02]  /*3b70*/  ISETP.GT.AND P2, PT, R0, 0x8, P0 ;  /* 0x000000080000780c */ /* 0x000fe40000744270 */
[----:B------:R-:W-:Y:S01]  /*3b80*/  FMUL R4, R11, R72 ;  /* 0x000000480b047220 */ /* 0x000fe20000400000 */
[----:B------:R-:W-:-:S03]  /*3b90*/  IMAD.X R11, R57, 0x1, R59, P4 ;  /* 0x00000001390b7824 */ /* 0x000fc600020e063b */
[----:B------:R-:W-:-:S05]  /*3ba0*/  FFMA R4, R27, R23, R4 ;  /* 0x000000171b047223 */ /* 0x000fca0000000004 */
[----:B------:R-:W-:-:S05]  /*3bb0*/  F2FP.F16.F32.PACK_AB R4, RZ, R4 ;  /* 0x00000004ff04723e */ /* 0x000fca00000000ff */
[----:B------:R0:W-:Y:S01]  /*3bc0*/  @P3 STG.E.U16 desc[UR36][R10.64], R4 ;  /* 0x000000040a003986 */ /* 0x0001e2000c101524 */
[----:B------:R-:W-:Y:S05]  /*3bd0*/  @!P2 BRA `(.L_x_84) ;  /* 0x00000000000ca947 */ /* 0x000fea0003800000 */
[----:B0-----:R-:W-:-:S05]  /*3be0*/  IADD3 R10, P3, R63, R20, RZ ;  /* 0x000000143f0a7210 */ /* 0x001fca0007f7e0ff */
[----:B------:R-:W-:-:S05]  /*3bf0*/  IMAD.X R11, R21, 0x1, R5, P3 ;  /* 0x00000001150b7824 */ /* 0x000fca00018e0605 */
[----:B------:R3:W5:Y:S03]  /*3c00*/  LDG.E.LTC128B.U16 R62, desc[UR36][R10.64] ;  /* 0x000000240a3e7981 */ /* 0x000766000c1e1520 */
.L_x_84:
[----:B------:R-:W-:Y:S05]  /*3c10*/  BSYNC B1 ;  /* 0x0000000000017941 */ /* 0x000fea0003800000 */
.L_x_83:
        /* <DEDUP_REMOVED lines=13> */
.L_x_86:
[----:B------:R-:W-:Y:S05]  /*3cf0*/  BSYNC B1 ;  /* 0x0000000000017941 */ /* 0x000fea0003800000 */
.L_x_85:
        /* <DEDUP_REMOVED lines=13> */
.L_x_88:
[----:B------:R-:W-:Y:S05]  /*3dd0*/  BSYNC B1 ;  /* 0x0000000000017941 */ /* 0x000fea0003800000 */
.L_x_87:
        /* <DEDUP_REMOVED lines=13> */
.L_x_90:
[----:B------:R-:W-:Y:S05]  /*3eb0*/  BSYNC B1 ;  /* 0x0000000000017941 */ /* 0x000fea0003800000 */
.L_x_89:
        /* <DEDUP_REMOVED lines=13> */
.L_x_92:
[----:B------:R-:W-:Y:S05]  /*3f90*/  BSYNC B1 ;  /* 0x0000000000017941 */ /* 0x000fea0003800000 */
.L_x_91:
        /* <DEDUP_REMOVED lines=13> */
.L_x_94:
[----:B------:R-:W-:Y:S05]  /*4070*/  BSYNC B1 ;  /* 0x0000000000017941 */ /* 0x000fea0003800000 */
.L_x_93:
        /* <DEDUP_REMOVED lines=13> */
.L_x_96:
[----:B------:R-:W-:Y:S05]  /*4150*/  BSYNC B1 ;  /* 0x0000000000017941 */ /* 0x000fea0003800000 */
.L_x_95:
        /* <DEDUP_REMOVED lines=13> */
.L_x_98:
[----:B------:R-:W-:Y:S05]  /*4230*/  BSYNC B1 ;  /* 0x0000000000017941 */ /* 0x000fea0003800000 */
.L_x_97:
        /* <DEDUP_REMOVED lines=13> */
.L_x_100:
[----:B------:R-:W-:Y:S05]  /*4310*/  BSYNC B1 ;  /* 0x0000000000017941 */ /* 0x000fea0003800000 */
.L_x_99:
[----:B0--3-5:R-:W-:Y:S01]  /*4320*/  HADD2.F32 R11, -RZ, R62.H0_H0 ;  /* 0x2000003eff0b7230 */ /* 0x029fe20000004100 */
[----:B------:R-:W-:Y:S01]  /*4330*/  IADD3 R10, P3, R51, R8, RZ ;  /* 0x00000008330a7210 */ /* 0x000fe20007f7e0ff */
[----:B------:R-:W-:Y:S01]  /*4340*/  BSSY B1, `(.L_x_101) ;  /* 0x000000b000017945 */ /* 0x000fe20003800000 */
[----:B------:R-:W-:Y:S02]  /*4350*/  ISETP.GT.AND P0, PT, R0, 0x19, P0 ;  /* 0x000000190000780c */ /* 0x000fe40000704270 */
[----:B------:R-:W-:-:S04]  /*4360*/  FMUL R11, R11, R72 ;  /* 0x000000480b0b7220 */ /* 0x000fc80000400000 */
[----:B------:R-:W-:-:S05]  /*4370*/  FFMA R11, R36, R23, R11 ;  /* 0x00000017240b7223 */ /* 0x000fca000000000b */
[----:B------:R-:W-:Y:S01]  /*4380*/  F2FP.F16.F32.PACK_AB R4, RZ, R11 ;  /* 0x0000000bff04723e */ /* 0x000fe200000000ff */
[----:B------:R-:W-:Y:S01]  /*4390*/  IMAD.X R11, R9, 0x1, R59, P3 ;  /* 0x00000001090b7824 */ /* 0x000fe200018e063b */
[----:B-1----:R-:W-:-:S04]  /*43a0*/  IADD3 R12, P3, R79, R20, RZ ;  /* 0x000000144f0c7210 */ /* 0x002fc80007f7e0ff */
[----:B------:R0:W-:Y:S01]  /*43b0*/  @P2 STG.E.U16 desc[UR36][R10.64], R4 ;  /* 0x000000040a002986 */ /* 0x0001e2000c101524 */
[----:B------:R-:W-:Y:S01]  /*43c0*/  IMAD.X R13, R21, 0x1, R5, P3 ;  /* 0x00000001150d7824 */ /* 0x000fe200018e0605 */
[----:B------:R-:W-:Y:S07]  /*43d0*/  @!P0 BRA `(.L_x_102) ;  /* 0x0000000000048947 */ /* 0x000fee0003800000 */
[----:B------:R1:W5:Y:S02]  /*43e0*/  LDG.E.LTC128B.U16 R62, desc[UR36][R12.64] ;  /* 0x000000240c3e7981 */ /* 0x000364000c1e1520 */
.L_x_102:
[----:B------:R-:W-:Y:S05]  /*43f0*/  BSYNC B1 ;  /* 0x0000000000017941 */ /* 0x000fea0003800000 */
.L_x_101:
[----:B0----5:R-:W-:Y:S01]  /*4400*/  HADD2.F32 R11, -RZ, R62.H0_H0 ;  /* 0x2000003eff0b7230 */ /* 0x021fe20000004100 */
        /* <DEDUP_REMOVED lines=12> */
.L_x_104:
[----:B------:R-:W-:Y:S05]  /*44d0*/  BSYNC B1 ;  /* 0x0000000000017941 */ /* 0x000fea0003800000 */
.L_x_103:
[----:B0--3-5:R-:W-:Y:S01]  /*44e0*/  HADD2.F32 R9, -RZ, R62.H0_H0 ;  /* 0x2000003eff097230 */ /* 0x029fe20000004100 */
[----:B------:R-:W-:Y:S01]  /*44f0*/  IADD3 R8, P0, R51, R56, RZ ;  /* 0x0000003833087210 */ /* 0x000fe20007f1e0ff */
[----:B------:R-:W-:Y:S01]  /*4500*/  BSSY B1, `(.L_x_105) ;  /* 0x000000c000017945 */ /* 0x000fe20003800000 */
[----:B------:R-:W-:Y:S02]  /*4510*/  ISETP.GT.AND P1, PT, R0, 0x19, P1 ;  /* 0x000000190000780c */ /* 0x000fe40000f24270 */
[----:B------:R-:W-:-:S04]  /*4520*/  FMUL R9, R9, R72 ;  /* 0x0000004809097220 */ /* 0x000fc80000400000 */
[----:B------:R-:W-:-:S05]  /*4530*/  FFMA R9, R38, R23, R9 ;  /* 0x0000001726097223 */ /* 0x000fca0000000009 */
[----:B------:R-:W-:Y:S01]  /*4540*/  F2FP.F16.F32.PACK_AB R4, RZ, R9 ;  /* 0x00000009ff04723e */ /* 0x000fe200000000ff */
[----:B------:R-:W-:-:S03]  /*4550*/  IMAD.X R9, R57, 0x1, R59, P0 ;  /* 0x0000000139097824 */ /* 0x000fc600000e063b */
[----:B------:R-:W-:Y:S02]  /*4560*/  PRMT R6, R4, 0x7610, R6 ;  /* 0x0000761004067816 */ /* 0x000fe40000000006 */
[----:B------:R-:W-:-:S03]  /*4570*/  IADD3 R4, P0, R79, R40, RZ ;  /* 0x000000284f047210 */ /* 0x000fc60007f1e0ff */
[----:B------:R0:W-:Y:S02]  /*4580*/  @P3 STG.E.U16 desc[UR36][R8.64], R6 ;  /* 0x0000000608003986 */ /* 0x0001e4000c101524 */
[----:B------:R-:W-:Y:S01]  /*4590*/  IMAD.X R5, R41, 0x1, R5, P0 ;  /* 0x0000000129057824 */ /* 0x000fe200000e0605 */
[----:B------:R-:W-:Y:S07]  /*45a0*/  @!P1 BRA `(.L_x_106) ;  /* 0x0000000000049947 */ /* 0x000fee0003800000 */
[----:B------:R3:W5:Y:S02]  /*45b0*/  LDG.E.LTC128B.U16 R62, desc[UR36][R4.64] ;  /* 0x00000024043e7981 */ /* 0x000764000c1e1520 */
.L_x_106:
[----:B------:R-:W-:Y:S05]  /*45c0*/  BSYNC B1 ;  /* 0x0000000000017941 */ /* 0x000fea0003800000 */
.L_x_105:
[----:B------:R-:W-:Y:S05]  /*45d0*/  @!P1 BRA `(.L_x_107) ;  /* 0x00000010006c9947 */ /* 0x000fea0003800000 */
[----:B---3-5:R-:W-:Y:S01]  /*45e0*/  HADD2.F32 R5, -RZ, R62.H0_H0 ;  /* 0x2000003eff057230 */ /* 0x028fe20000004100 */
[----:B------:R-:W-:-:S04]  /*45f0*/  IADD3 R4, P0, R7, R56, RZ ;  /* 0x0000003807047210 */ /* 0x000fc80007f1e0ff */
[----:B------:R-:W-:Y:S01]  /*4600*/  FMUL R0, R5, R72 ;  /* 0x0000004805007220 */ /* 0x000fe20000400000 */
[----:B------:R-:W-:-:S03]  /*4610*/  IMAD.X R5, R57, 0x1, R59, P0 ;  /* 0x0000000139057824 */ /* 0x000fc600000e063b */
[----:B------:R-:W-:-:S05]  /*4620*/  FFMA R0, R39, R23, R0 ;  /* 0x0000001727007223 */ /* 0x000fca0000000000 */
[----:B------:R-:W-:-:S05]  /*4630*/  F2FP.F16.F32.PACK_AB R0, RZ, R0 ;  /* 0x00000000ff00723e */ /* 0x000fca00000000ff */
[----:B------:R4:W-:Y:S01]  /*4640*/  STG.E.U16 desc[UR36][R4.64], R0 ;  /* 0x0000000004007986 */ /* 0x0009e2000c101524 */
[----:B------:R-:W-:Y:S05]  /*4650*/  BRA `(.L_x_107) ;  /* 0x00000010004c7947 */ /* 0x000fea0003800000 */
.L_x_30:
[----:B------:R-:W-:Y:S01]  /*4660*/  ULDC.64 UR4, c[0x0][0x5c0] ;  /* 0x0001700000047ab9 */ /* 0x000fe20000000a00 */
[-C--:B------:R-:W-:Y:S01]  /*4670*/  FMUL R56, R56, R23.reuse ;  /* 0x0000001738387220 */ /* 0x080fe20000400000 */
[----:B------:R-:W-:Y:S01]  /*4680*/  LEA R6, P0, R78, UR4, 0x1 ;  /* 0x000000044e067c11 */ /* 0x000fe2000f8008ff */
[-C--:B------:R-:W-:Y:S01]  /*4690*/  FMUL R57, R57, R23.reuse ;  /* 0x0000001739397220 */ /* 0x080fe20000400000 */
[----:B------:R-:W-:Y:S01]  /*46a0*/  ISETP.GT.AND P3, PT, R0, 0x1, P1 ;  /* 0x000000010000780c */ /* 0x000fe20000f64270 */
[-C--:B------:R-:W-:Y:S01]  /*46b0*/  FMUL R58, R58, R23.reuse ;  /* 0x000000173a3a7220 */ /* 0x080fe20000400000 */
[----:B------:R-:W-:Y:S01]  /*46c0*/  F2FP.F16.F32.PACK_AB R56, RZ, R56 ;  /* 0x00000038ff38723e */ /* 0x000fe200000000ff */
[-C--:B------:R-:W-:Y:S01]  /*46d0*/  FMUL R59, R59, R23.reuse ;  /* 0x000000173b3b7220 */ /* 0x080fe20000400000 */
[----:B------:R-:W-:Y:S01]  /*46e0*/  LEA.HI.X R7, R78, UR5, R91, 0x1, P0 ;  /* 0x000000054e077c11 */ /* 0x000fe200080f0c5b */
[-C--:B------:R-:W-:Y:S01]  /*46f0*/  FMUL R60, R60, R23.reuse ;  /* 0x000000173c3c7220 */ /* 0x080fe20000400000 */
[----:B------:R-:W-:Y:S01]  /*4700*/  ISETP.GT.AND P0, PT, R4, 0x8, PT ;  /* 0x000000080400780c */ /* 0x000fe20003f04270 */
[----:B------:R-:W-:Y:S01]  /*4710*/  FMUL R61, R61, R23 ;  /* 0x000000173d3d7220 */ /* 0x000fe20000400000 */
[----:B------:R-:W-:Y:S01]  /*4720*/  F2FP.F16.F32.PACK_AB R57, RZ, R57 ;  /* 0x00000039ff39723e */ /* 0x000fe200000000ff */
[----:B------:R-:W-:Y:S01]  /*4730*/  @P2 STG.E.U16 desc[UR36][R6.64], R56 ;  /* 0x0000003806002986 */ /* 0x000fe2000c101524 */
[----:B------:R-:W-:Y:S01]  /*4740*/  ISETP.GT.AND P2, PT, R0, RZ, P0 ;  /* 0x000000ff0000720c */ /* 0x000fe20000744270 */
[-C--:B------:R-:W-:Y:S01]  /*4750*/  FMUL R62, R62, R23.reuse ;  /* 0x000000173e3e7220 */ /* 0x080fe20000400000 */
[----:B------:R-:W-:Y:S01]  /*4760*/  LEA R10, P4, R8, R6, 0x4 ;  /* 0x00000006080a7211 */ /* 0x000fe200078820ff */
[----:B------:R-:W-:Y:S01]  /*4770*/  @P3 STG.E.U16 desc[UR36][R6.64+0x2], R57 ;  /* 0x0000023906003986 */ /* 0x000fe2000c101524 */
[----:B------:R-:W-:Y:S01]  /*4780*/  ISETP.GT.AND P5, PT, R0, 0x1, P0 ;  /* 0x000000010000780c */ /* 0x000fe200007a4270 */
[-C--:B------:R-:W-:Y:S01]  /*4790*/  FMUL R63, R63, R23.reuse ;  /* 0x000000173f3f7220 */ /* 0x080fe20000400000 */
[----:B------:R-:W-:Y:S01]  /*47a0*/  F2FP.F16.F32.PACK_AB R58, RZ, R58 ;  /* 0x0000003aff3a723e */ /* 0x000fe200000000ff */
[-C--:B------:R-:W-:Y:S01]  /*47b0*/  FMUL R64, R64, R23.reuse ;  /* 0x0000001740407220 */ /* 0x080fe20000400000 */
[----:B------:R-:W-:Y:S01]  /*47c0*/  ISETP.GT.AND P3, PT, R0, 0x8, P1 ;  /* 0x000000080000780c */ /* 0x000fe20000f64270 */
[----:B------:R-:W-:Y:S01]  /*47d0*/  FMUL R65, R65, R23 ;  /* 0x0000001741417220 */ /* 0x000fe20000400000 */
[--C-:B------:R-:W-:Y:S01]  /*47e0*/  LEA.HI.X R11, R8, R7, R9.reuse, 0x4, P4 ;  /* 0x00000007080b7211 */ /* 0x100fe200020f2409 */
[-C--:B------:R-:W-:Y:S01]  /*47f0*/  FMUL R66, R66, R23.reuse ;  /* 0x0000001742427220 */ /* 0x080fe20000400000 */
[C---:B------:R-:W-:Y:S01]  /*4800*/  ISETP.GT.AND P4, PT, R0.reuse, 0x9, P1 ;  /* 0x000000090000780c */ /* 0x040fe20000f84270 */
[----:B------:R-:W-:Y:S01]  /*4810*/  FMUL R67, R67, R23 ;  /* 0x0000001743437220 */ /* 0x000fe20000400000 */
[----:B------:R-:W-:Y:S01]  /*4820*/  F2FP.F16.F32.PACK_AB R59, RZ, R59 ;  /* 0x0000003bff3b723e */ /* 0x000fe200000000ff */
[----:B------:R-:W-:Y:S01]  /*4830*/  @P2 STG.E.U16 desc[UR36][R10.64], R58 ;  /* 0x0000003a0a002986 */ /* 0x000fe2000c101524 */
[----:B------:R-:W-:Y:S01]  /*4840*/  ISETP.GT.AND P2, PT, R0, 0x8, P0 ;  /* 0x000000080000780c */ /* 0x000fe20000744270 */
[----:B------:R-:W-:Y:S01]  /*4850*/  FMUL R68, R68, R23 ;  /* 0x0000001744447220 */ /* 0x000fe20000400000 */
[----:B------:R-:W-:Y:S01]  /*4860*/  F2FP.F16.F32.PACK_AB R60, RZ, R60 ;  /* 0x0000003cff3c723e */ /* 0x000fe200000000ff */
[----:B------:R0:W-:Y:S01]  /*4870*/  @P5 STG.E.U16 desc[UR36][R10.64+0x2], R59 ;  /* 0x0000023b0a005986 */ /* 0x0001e2000c101524 */
[----:B------:R-:W-:Y:S01]  /*4880*/  F2FP.F16.F32.PACK_AB R61, RZ, R61 ;  /* 0x0000003dff3d723e */ /* 0x000fe200000000ff */
[-C--:B------:R-:W-:Y:S01]  /*4890*/  FMUL R69, R69, R23.reuse ;  /* 0x0000001745457220 */ /* 0x080fe20000400000 */
[----:B------:R-:W-:Y:S01]  /*48a0*/  F2FP.F16.F32.PACK_AB R62, RZ, R62 ;  /* 0x0000003eff3e723e */ /* 0x000fe200000000ff */
[----:B------:R-:W-:Y:S01]  /*48b0*/  @P3 STG.E.U16 desc[UR36][R6.64+0x10], R60 ;  /* 0x0000103c06003986 */ /* 0x000fe2000c101524 */
[----:B------:R-:W-:Y:S01]  /*48c0*/  ISETP.GT.AND P3, PT, R0, 0x9, P0 ;  /* 0x000000090000780c */ /* 0x000fe20000764270 */
[-C--:B------:R-:W-:Y:S01]  /*48d0*/  FMUL R70, R70, R23.reuse ;  /* 0x0000001746467220 */ /* 0x080fe20000400000 */
[C---:B------:R-:W-:Y:S01]  /*48e0*/  ISETP.GT.AND P5, PT, R0.reuse, 0x10, P1 ;  /* 0x000000100000780c */ /* 0x040fe20000fa4270 */
[----:B------:R1:W-:Y:S01]  /*48f0*/  @P4 STG.E.U16 desc[UR36][R6.64+0x12], R61 ;  /* 0x0000123d06004986 */ /* 0x0003e2000c101524 */
[C---:B------:R-:W-:Y:S01]  /*4900*/  ISETP.GT.AND P4, PT, R0.reuse, 0x11, P1 ;  /* 0x000000110000780c */ /* 0x040fe20000f84270 */
[----:B------:R-:W-:Y:S01]  /*4910*/  FMUL R71, R71, R23 ;  /* 0x0000001747477220 */ /* 0x000fe20000400000 */
[----:B------:R-:W-:Y:S01]  /*4920*/  F2FP.F16.F32.PACK_AB R63, RZ, R63 ;  /* 0x0000003fff3f723e */ /* 0x000fe200000000ff */
[----:B------:R-:W-:Y:S01]  /*4930*/  @P2 STG.E.U16 desc[UR36][R10.64+0x10], R62 ;  /* 0x0000103e0a002986 */ /* 0x000fe2000c101524 */
[----:B------:R-:W-:Y:S01]  /*4940*/  ISETP.GT.AND P2, PT, R0, 0x10, P0 ;  /* 0x000000100000780c */ /* 0x000fe20000744270 */
[----:B0-----:R-:W-:Y:S01]  /*4950*/  IMAD.SHL.U32 R59, R8, 0x100, RZ ;  /* 0x00000100083b7824 */ /* 0x001fe200078e00ff */
[----:B------:R-:W-:Y:S01]  /*4960*/  F2FP.F16.F32.PACK_AB R64, RZ, R64 ;  /* 0x00000040ff40723e */ /* 0x000fe200000000ff */
[----:B------:R-:W-:Y:S01]  /*4970*/  FMUL R40, R40, R23 ;  /* 0x0000001728287220 */ /* 0x000fe20000400000 */
[----:B------:R-:W-:Y:S01]  /*4980*/  F2FP.F16.F32.PACK_AB R65, RZ, R65 ;  /* 0x00000041ff41723e */ /* 0x000fe200000000ff */
[----:B------:R0:W-:Y:S01]  /*4990*/  @P3 STG.E.U16 desc[UR36][R10.64+0x12], R63 ;  /* 0x0000123f0a003986 */ /* 0x0001e2000c101524 */
[----:B------:R-:W-:Y:S01]  /*49a0*/  F2FP.F16.F32.PACK_AB R66, RZ, R66 ;  /* 0x00000042ff42723e */ /* 0x000fe200000000ff */
[----:B------:R-:W-:Y:S01]  /*49b0*/  FMUL R41, R41, R23 ;  /* 0x0000001729297220 */ /* 0x000fe20000400000 */
[----:B------:R-:W-:Y:S01]  /*49c0*/  ISETP.GT.AND P3, PT, R0, 0x11, P0 ;  /* 0x000000110000780c */ /* 0x000fe20000764270 */
[----:B------:R-:W-:Y:S01]  /*49d0*/  @P5 STG.E.U16 desc[UR36][R6.64+0x20], R64 ;  /* 0x0000204006005986 */ /* 0x000fe2000c101524 */
[----:B------:R-:W-:Y:S01]  /*49e0*/  F2FP.F16.F32.PACK_AB R67, RZ, R67 ;  /* 0x00000043ff43723e */ /* 0x000fe200000000ff */
[-C--:B------:R-:W-:Y:S01]  /*49f0*/  FMUL R42, R42, R23.reuse ;  /* 0x000000172a2a7220 */ /* 0x080fe20000400000 */
[----:B------:R-:W-:Y:S01]  /*4a00*/  F2FP.F16.F32.PACK_AB R68, RZ, R68 ;  /* 0x00000044ff44723e */ /* 0x000fe200000000ff */
[----:B------:R2:W-:Y:S01]  /*4a10*/  @P4 STG.E.U16 desc[UR36][R6.64+0x22], R65 ;  /* 0x0000224106004986 */ /* 0x0005e2000c101524 */
[C---:B------:R-:W-:Y:S01]  /*4a20*/  ISETP.GT.AND P4, PT, R0.reuse, 0x18, P1 ;  /* 0x000000180000780c */ /* 0x040fe20000f84270 */
[-C--:B------:R-:W-:Y:S01]  /*4a30*/  FMUL R43, R43, R23.reuse ;  /* 0x000000172b2b7220 */ /* 0x080fe20000400000 */
[C---:B------:R-:W-:Y:S01]  /*4a40*/  ISETP.GT.AND P1, PT, R0.reuse, 0x19, P1 ;  /* 0x000000190000780c */ /* 0x040fe20000f24270 */
[----:B------:R-:W-:Y:S01]  /*4a50*/  @P2 STG.E.U16 desc[UR36][R10.64+0x20], R66 ;  /* 0x000020420a002986 */ /* 0x000fe2000c101524 */
[----:B------:R-:W-:Y:S01]  /*4a60*/  ISETP.GT.AND P2, PT, R0, 0x18, P0 ;  /* 0x000000180000780c */ /* 0x000fe20000744270 */
[----:B------:R-:W-:Y:S01]  /*4a70*/  FMUL R44, R44, R23 ;  /* 0x000000172c2c7220 */ /* 0x000fe20000400000 */
[----:B------:R-:W-:Y:S01]  /*4a80*/  ISETP.GT.AND P0, PT, R0, 0x19, P0 ;  /* 0x000000190000780c */ /* 0x000fe20000704270 */
[----:B------:R-:W-:Y:S01]  /*4a90*/  @P3 STG.E.U16 desc[UR36][R10.64+0x22], R67 ;  /* 0x000022430a003986 */ /* 0x000fe2000c101524 */
[----:B------:R-:W-:Y:S01]  /*4aa0*/  F2FP.F16.F32.PACK_AB R69, RZ, R69 ;  /* 0x00000045ff45723e */ /* 0x000fe200000000ff */
[-C--:B------:R-:W-:Y:S01]  /*4ab0*/  FMUL R45, R45, R23.reuse ;  /* 0x000000172d2d7220 */ /* 0x080fe20000400000 */
[----:B------:R-:W-:Y:S01]  /*4ac0*/  F2FP.F16.F32.PACK_AB R70, RZ, R70 ;  /* 0x00000046ff46723e */ /* 0x000fe200000000ff */
[----:B------:R-:W-:Y:S01]  /*4ad0*/  FMUL R47, R47, R23 ;  /* 0x000000172f2f7220 */ /* 0x000fe20000400000 */
[----:B------:R-:W-:Y:S01]  /*4ae0*/  ISETP.GT.AND P3, PT, R4, 0x80, PT ;  /* 0x000000800400780c */ /* 0x000fe20003f64270 */
[----:B------:R-:W-:Y:S01]  /*4af0*/  @P4 STG.E.U16 desc[UR36][R6.64+0x30], R68 ;  /* 0x0000304406004986 */ /* 0x000fe2000c101524 */
[----:B------:R-:W-:Y:S01]  /*4b00*/  F2FP.F16.F32.PACK_AB R71, RZ, R71 ;  /* 0x00000047ff47723e */ /* 0x000fe200000000ff */
[-C--:B------:R-:W-:Y:S01]  /*4b10*/  FMUL R46, R46, R23.reuse ;  /* 0x000000172e2e7220 */ /* 0x080fe20000400000 */
[----:B------:R-:W-:Y:S01]  /*4b20*/  SHF.L.U64.HI R57, R8, 0x8, R9 ;  /* 0x0000000808397819 */ /* 0x000fe20000010209 */
[----:B------:R-:W-:Y:S01]  /*4b30*/  @P1 STG.E.U16 desc[UR36][R6.64+0x32], R69 ;  /* 0x0000324506001986 */ /* 0x000fe2000c101524 */
[----:B------:R-:W-:Y:S01]  /*4b40*/  ISETP.GT.AND P1, PT, R0, RZ, P3 ;  /* 0x000000ff0000720c */ /* 0x000fe20001f24270 */
[-C--:B------:R-:W-:Y:S01]  /*4b50*/  FMUL R48, R48, R23.reuse ;  /* 0x0000001730307220 */ /* 0x080fe20000400000 */
[----:B-1----:R-:W-:Y:S01]  /*4b60*/  LOP3.LUT R61, R59, 0x2, RZ, 0xfc, !PT ;  /* 0x000000023b3d7812 */ /* 0x002fe200078efcff */
[----:B------:R-:W-:Y:S01]  /*4b70*/  @P2 STG.E.U16 desc[UR36][R10.64+0x30], R70 ;  /* 0x000030460a002986 */ /* 0x000fe2000c101524 */
[----:B------:R-:W-:Y:S01]  /*4b80*/  F2FP.F16.F32.PACK_AB R40, RZ, R40 ;  /* 0x00000028ff28723e */ /* 0x000fe200000000ff */
[-C--:B------:R-:W-:Y:S01]  /*4b90*/  FMUL R49, R49, R23.reuse ;  /* 0x0000001731317220 */ /* 0x080fe20000400000 */
[-C--:B------:R-:W-:Y:S01]  /*4ba0*/  IADD3 R14, P4, R61, R6.reuse, RZ ;  /* 0x000000063d0e7210 */ /* 0x080fe20007f9e0ff */
[----:B------:R-:W-:Y:S01]  /*4bb0*/  @P0 STG.E.U16 desc[UR36][R10.64+0x32], R71 ;  /* 0x000032470a000986 */ /* 0x000fe2000c101524 */
[----:B------:R-:W-:Y:S01]  /*4bc0*/  IADD3 R8, P0, R59, R6, RZ ;  /* 0x000000063b087210 */ /* 0x000fe20007f1e0ff */
[-C--:B------:R-:W-:Y:S01]  /*4bd0*/  FMUL R50, R50, R23.reuse ;  /* 0x0000001732327220 */ /* 0x080fe20000400000 */
[----:B------:R-:W-:Y:S01]  /*4be0*/  ISETP.GT.AND P2, PT, R4, 0x88, PT ;  /* 0x000000880400780c */ /* 0x000fe20003f44270 */
[--C-:B------:R-:W-:Y:S01]  /*4bf0*/  IMAD.X R15, R57, 0x1, R7.reuse, P4 ;  /* 0x00000001390f7824 */ /* 0x100fe200020e0607 */
[-C--:B------:R-:W-:Y:S01]  /*4c00*/  IADD3 R12, P4, R59, R10.reuse, RZ ;  /* 0x0000000a3b0c7210 */ /* 0x080fe20007f9e0ff */
[----:B------:R-:W-:Y:S01]  /*4c10*/  IMAD.X R9, R57, 0x1, R7, P0 ;  /* 0x0000000139097824 */ /* 0x000fe200000e0607 */
[C---:B------:R-:W-:Y:S01]  /*4c20*/  ISETP.GT.AND P0, PT, R0.reuse, 0x1, P3 ;  /* 0x000000010000780c */ /* 0x040fe20001f04270 */
[----:B------:R-:W-:Y:S01]  /*4c30*/  FMUL R51, R51, R23 ;  /* 0x0000001733337220 */ /* 0x000fe20000400000 */
[----:B------:R-:W-:Y:S01]  /*4c40*/  F2FP.F16.F32.PACK_AB R41, RZ, R41 ;  /* 0x00000029ff29723e */ /* 0x000fe200000000ff */
[--C-:B------:R-:W-:Y:S01]  /*4c50*/  IMAD.X R13, R57, 0x1, R11.reuse, P4 ;  /* 0x00000001390d7824 */ /* 0x100fe200020e060b */
[----:B------:R-:W-:Y:S01]  /*4c60*/  @P1 STG.E.U16 desc[UR36][R8.64], R40 ;  /* 0x0000002808001986 */ /* 0x000fe2000c101524 */
[----:B------:R-:W-:Y:S01]  /*4c70*/  ISETP.GT.AND P1, PT, R0, RZ, P2 ;  /* 0x000000ff0000720c */ /* 0x000fe20001724270 */
[-C--:B------:R-:W-:Y:S01]  /*4c80*/  FMUL R52, R52, R23.reuse ;  /* 0x0000001734347220 */ /* 0x080fe20000400000 */
[----:B------:R-:W-:Y:S01]  /*4c90*/  ISETP.GT.AND P4, PT, R0, 0x1, P2 ;  /* 0x000000010000780c */ /* 0x000fe20001784270 */
[-C--:B------:R-:W-:Y:S01]  /*4ca0*/  FMUL R53, R53, R23.reuse ;  /* 0x0000001735357220 */ /* 0x080fe20000400000 */
[----:B------:R-:W-:Y:S01]  /*4cb0*/  IADD3 R20, P5, R61, R10, RZ ;  /* 0x0000000a3d147210 */ /* 0x000fe20007fbe0ff */
[-C--:B------:R-:W-:Y:S01]  /*4cc0*/  FMUL R54, R54, R23.reuse ;  /* 0x0000001736367220 */ /* 0x080fe20000400000 */
[----:B------:R-:W-:Y:S01]  /*4cd0*/  F2FP.F16.F32.PACK_AB R42, RZ, R42 ;  /* 0x0000002aff2a723e */ /* 0x000fe200000000ff */
[----:B------:R-:W-:Y:S01]  /*4ce0*/  FMUL R55, R55, R23 ;  /* 0x0000001737377220 */ /* 0x000fe20000400000 */
[----:B------:R1:W-:Y:S01]  /*4cf0*/  @P0 STG.E.U16 desc[UR36][R14.64], R41 ;  /* 0x000000290e000986 */ /* 0x0003e2000c101524 */
[----:B------:R-:W-:Y:S01]  /*4d00*/  F2FP.F16.F32.PACK_AB R43, RZ, R43 ;  /* 0x0000002bff2b723e */ /* 0x000fe200000000ff */
[----:B------:R-:W-:Y:S01]  /*4d10*/  IMAD.X R21, R57, 0x1, R11, P5 ;  /* 0x0000000139157824 */ /* 0x000fe200028e060b */
[----:B0-----:R-:W-:Y:S01]  /*4d20*/  LOP3.LUT R63, R59, 0x10, RZ, 0xfc, !PT ;  /* 0x000000103b3f7812 */ /* 0x001fe200078efcff */
[-C--:B------:R-:W-:Y:S01]  /*4d30*/  FMUL R24, R24, R23.reuse ;  /* 0x0000001718187220 */ /* 0x080fe20000400000 */
[----:B------:R-:W-:Y:S01]  /*4d40*/  @P1 STG.E.U16 desc[UR36][R12.64], R42 ;  /* 0x0000002a0c001986 */ /* 0x000fe2000c101524 */
[C---:B------:R-:W-:Y:S01]  /*4d50*/  ISETP.GT.AND P1, PT, R0.reuse, 0x8, P3 ;  /* 0x000000080000780c */ /* 0x040fe20001f24270 */
[-C--:B------:R-:W-:Y:S01]  /*4d60*/  FMUL R25, R25, R23.reuse ;  /* 0x0000001719197220 */ /* 0x080fe20000400000 */
[----:B--2---:R-:W-:Y:S01]  /*4d70*/  LOP3.LUT R65, R59, 0x12, RZ, 0xfc, !PT ;  /* 0x000000123b417812 */ /* 0x004fe200078efcff */
[----:B------:R0:W-:Y:S01]  /*4d80*/  @P4 STG.E.U16 desc[UR36][R20.64], R43 ;  /* 0x0000002b14004986 */ /* 0x0001e2000c101524 */
[----:B------:R-:W-:Y:S01]  /*4d90*/  ISETP.GT.AND P0, PT, R0, 0x9, P3 ;  /* 0x000000090000780c */ /* 0x000fe20001f04270 */
[-C--:B------:R-:W-:Y:S01]  /*4da0*/  FMUL R26, R26, R23.reuse ;  /* 0x000000171a1a7220 */ /* 0x080fe20000400000 */
[-C--:B-1----:R-:W-:Y:S01]  /*4db0*/  IADD3 R14, P5, R63, R6.reuse, RZ ;  /* 0x000000063f0e7210 */ /* 0x082fe20007fbe0ff */
[-C--:B------:R-:W-:Y:S01]  /*4dc0*/  FMUL R27, R27, R23.reuse ;  /* 0x000000171b1b7220 */ /* 0x080fe20000400000 */
[----:B------:R-:W-:Y:S01]  /*4dd0*/  IADD3 R40, P4, R65, R6, RZ ;  /* 0x0000000641287210 */ /* 0x000fe20007f9e0ff */
[----:B------:R-:W-:Y:S01]  /*4de0*/  FMUL R28, R28, R23 ;  /* 0x000000171c1c7220 */ /* 0x000fe20000400000 */
[----:B------:R-:W-:Y:S01]  /*4df0*/  F2FP.F16.F32.PACK_AB R44, RZ, R44 ;  /* 0x0000002cff2c723e */ /* 0x000fe200000000ff */
[C-C-:B------:R-:W-:Y:S01]  /*4e00*/  IMAD.X R15, R57.reuse, 0x1, R7.reuse, P5 ;  /* 0x00000001390f7824 */ /* 0x140fe200028e0607 */
[----:B------:R-:W-:Y:S01]  /*4e10*/  F2FP.F16.F32.PACK_AB R45, RZ, R45 ;  /* 0x0000002dff2d723e */ /* 0x000fe200000000ff */
[----:B------:R-:W-:Y:S01]  /*4e20*/  IMAD.X R41, R57, 0x1, R7, P4 ;  /* 0x0000000139297824 */ /* 0x000fe200020e0607 */
[----:B------:R-:W-:Y:S01]  /*4e30*/  F2FP.F16.F32.PACK_AB R47, RZ, R47 ;  /* 0x0000002fff2f723e */ /* 0x000fe200000000ff */
[-C--:B------:R-:W-:Y:S01]  /*4e40*/  FMUL R29, R29, R23.reuse ;  /* 0x000000171d1d7220 */ /* 0x080fe20000400000 */
[----:B------:R1:W-:Y:S01]  /*4e50*/  @P1 STG.E.U16 desc[UR36][R14.64], R44 ;  /* 0x0000002c0e001986 */ /* 0x0003e2000c101524 */
[----:B------:R-:W-:Y:S01]  /*4e60*/  ISETP.GT.AND P1, PT, R0, 0x8, P2 ;  /* 0x000000080000780c */ /* 0x000fe20001724270 */
[-C--:B------:R-:W-:Y:S01]  /*4e70*/  FMUL R30, R30, R23.reuse ;  /* 0x000000171e1e7220 */ /* 0x080fe20000400000 */
[----:B0-----:R-:W-:Y:S01]  /*4e80*/  IADD3 R20, P4, R63, R10, RZ ;  /* 0x0000000a3f147210 */ /* 0x001fe20007f9e0ff */
[----:B------:R0:W-:Y:S01]  /*4e90*/  @P0 STG.E.U16 desc[UR36][R40.64], R45 ;  /* 0x0000002d28000986 */ /* 0x0001e2000c101524 */
[----:B------:R-:W-:Y:S01]  /*4ea0*/  ISETP.GT.AND P0, PT, R0, 0x9, P2 ;  /* 0x000000090000780c */ /* 0x000fe20001704270 */
[-C--:B------:R-:W-:Y:S01]  /*4eb0*/  FMUL R31, R31, R23.reuse ;  /* 0x000000171f1f7220 */ /* 0x080fe20000400000 */
[----:B------:R-:W-:Y:S01]  /*4ec0*/  F2FP.F16.F32.PACK_AB R46, RZ, R46 ;  /* 0x0000002eff2e723e */ /* 0x000fe200000000ff */
[----:B------:R-:W-:Y:S01]  /*4ed0*/  IMAD.X R21, R57, 0x1, R11, P4 ;  /* 0x0000000139157824 */ /* 0x000fe200020e060b */
[----:B------:R-:W-:Y:S01]  /*4ee0*/  PRMT R5, R47, 0x7610, R5 ;  /* 0x000076102f057816 */ /* 0x000fe20000000005 */
[-C--:B------:R-:W-:Y:S01]  /*4ef0*/  FMUL R32, R32, R23.reuse ;  /* 0x0000001720207220 */ /* 0x080fe20000400000 */
[----:B------:R-:W-:Y:S01]  /*4f00*/  LOP3.LUT R47, R59, 0x22, RZ, 0xfc, !PT ;  /* 0x000000223b2f7812 */ /* 0x000fe200078efcff */
[-C--:B------:R-:W-:Y:S01]  /*4f10*/  FMUL R33, R33, R23.reuse ;  /* 0x0000001721217220 */ /* 0x080fe20000400000 */
[----:B-1----:R-:W-:Y:S01]  /*4f20*/  IADD3 R14, P5, R65, R10, RZ ;  /* 0x0000000a410e7210 */ /* 0x002fe20007fbe0ff */
[----:B------:R1:W-:Y:S01]  /*4f30*/  @P1 STG.E.U16 desc[UR36][R20.64], R46 ;  /* 0x0000002e14001986 */ /* 0x0003e2000c101524 */
[----:B------:R-:W-:Y:S01]  /*4f40*/  ISETP.GT.AND P1, PT, R0, 0x10, P3 ;  /* 0x000000100000780c */ /* 0x000fe20001f24270 */
[-C--:B------:R-:W-:Y:S01]  /*4f50*/  FMUL R34, R34, R23.reuse ;  /* 0x0000001722227220 */ /* 0x080fe20000400000 */
[----:B0-----:R-:W-:Y:S01]  /*4f60*/  LOP3.LUT R45, R59, 0x20, RZ, 0xfc, !PT ;  /* 0x000000203b2d7812 */ /* 0x001fe200078efcff */
[----:B------:R-:W-:Y:S01]  /*4f70*/  IMAD.X R15, R57, 0x1, R11, P5 ;  /* 0x00000001390f7824 */ /* 0x000fe200028e060b */
[----:B------:R-:W-:Y:S01]  /*4f80*/  F2FP.F16.F32.PACK_AB R48, RZ, R48 ;  /* 0x00000030ff30723e */ /* 0x000fe200000000ff */
[-C--:B------:R-:W-:Y:S01]  /*4f90*/  FMUL R35, R35, R23.reuse ;  /* 0x0000001723237220 */ /* 0x080fe20000400000 */
[-C--:B------:R-:W-:Y:S01]  /*4fa0*/  IADD3 R40, P4, R45, R6.reuse, RZ ;  /* 0x000000062d287210 */ /* 0x080fe20007f9e0ff */
[-C--:B------:R-:W-:Y:S01]  /*4fb0*/  FMUL R36, R36, R23.reuse ;  /* 0x0000001724247220 */ /* 0x080fe20000400000 */
[----:B------:R0:W-:Y:S01]  /*4fc0*/  @P0 STG.E.U16 desc[UR36][R14.64], R5 ;  /* 0x000000050e000986 */ /* 0x0001e2000c101524 */
[----:B------:R-:W-:Y:S01]  /*4fd0*/  ISETP.GT.AND P0, PT, R0, 0x11, P3 ;  /* 0x000000110000780c */ /* 0x000fe20001f04270 */
[----:B------:R-:W-:Y:S01]  /*4fe0*/  FMUL R37, R37, R23 ;  /* 0x0000001725257220 */ /* 0x000fe20000400000 */
[----:B-1----:R-:W-:Y:S01]  /*4ff0*/  IADD3 R20, P5, R47, R6, RZ ;  /* 0x000000062f147210 */ /* 0x002fe20007fbe0ff */
[C-C-:B------:R-:W-:Y:S01]  /*5000*/  IMAD.X R41, R57.reuse, 0x1, R7.reuse, P4 ;  /* 0x0000000139297824 */ /* 0x140fe200020e0607 */
[----:B------:R-:W-:Y:S01]  /*5010*/  F2FP.F16.F32.PACK_AB R49, RZ, R49 ;  /* 0x00000031ff31723e */ /* 0x000fe200000000ff */
[-C--:B------:R-:W-:Y:S01]  /*5020*/  FMUL R38, R38, R23.reuse ;  /* 0x0000001726267220 */ /* 0x080fe20000400000 */
[----:B------:R-:W-:Y:S01]  /*5030*/  F2FP.F16.F32.PACK_AB R50, RZ, R50 ;  /* 0x00000032ff32723e */ /* 0x000fe200000000ff */
[----:B------:R-:W-:Y:S01]  /*5040*/  IMAD.X R21, R57, 0x1, R7, P5 ;  /* 0x0000000139157824 */ /* 0x000fe200028e0607 */
[----:B------:R1:W-:Y:S01]  /*5050*/  @P1 STG.E.U16 desc[UR36][R40.64], R48 ;  /* 0x0000003028001986 */ /* 0x0003e2000c101524 */
[----:B------:R-:W-:Y:S01]  /*5060*/  ISETP.GT.AND P1, PT, R0, 0x10, P2 ;  /* 0x000000100000780c */ /* 0x000fe20001724270 */
[----:B------:R-:W-:Y:S01]  /*5070*/  FMUL R39, R39, R23 ;  /* 0x0000001727277220 */ /* 0x000fe20000400000 */
[----:B0-----:R-:W-:-:S02]  /*5080*/  IADD3 R14, P4, R45, R10, RZ ;  /* 0x0000000a2d0e7210 */ /* 0x001fc40007f9e0ff */
[----:B------:R0:W-:Y:S01]  /*5090*/  @P0 STG.E.U16 desc[UR36][R20.64], R49 ;  /* 0x0000003114000986 */ /* 0x0001e2000c101524 */
[C---:B------:R-:W-:Y:S02]  /*50a0*/  ISETP.GT.AND P0, PT, R0.reuse, 0x11, P2 ;  /* 0x000000110000780c */ /* 0x040fe40001704270 */
[----:B------:R-:W-:Y:S01]  /*50b0*/  IADD3 R42, P5, R47, R10, RZ ;  /* 0x0000000a2f2a7210 */ /* 0x000fe20007fbe0ff */
[--C-:B------:R-:W-:Y:S01]  /*50c0*/  IMAD.X R15, R57, 0x1, R11.reuse, P4 ;  /* 0x00000001390f7824 */ /* 0x100fe200020e060b */
[----:B------:R-:W-:Y:S02]  /*50d0*/  ISETP.GT.AND P4, PT, R0, 0x18, P3 ;  /* 0x000000180000780c */ /* 0x000fe40001f84270 */
[----:B-1----:R-:W-:Y:S01]  /*50e0*/  LOP3.LUT R41, R59, 0x30, RZ, 0xfc, !PT ;  /* 0x000000303b297812 */ /* 0x002fe200078efcff */
[----:B------:R-:W-:Y:S01]  /*50f0*/  IMAD.X R43, R57, 0x1, R11, P5 ;  /* 0x00000001392b7824 */ /* 0x000fe200028e060b */
[----:B------:R-:W-:Y:S01]  /*5100*/  F2FP.F16.F32.PACK_AB R51, RZ, R51 ;  /* 0x00000033ff33723e */ /* 0x000fe200000000ff */
[----:B------:R-:W-:Y:S01]  /*5110*/  @P1 STG.E.U16 desc[UR36][R14.64], R50 ;  /* 0x000000320e001986 */ /* 0x000fe2000c101524 */
[----:B------:R-:W-:-:S02]  /*5120*/  F2FP.F16.F32.PACK_AB R52, RZ, R52 ;  /* 0x00000034ff34723e */ /* 0x000fc400000000ff */
[----:B0-----:R-:W-:Y:S01]  /*5130*/  IADD3 R20, P5, R41, R6, RZ ;  /* 0x0000000629147210 */ /* 0x001fe20007fbe0ff */
[----:B------:R0:W-:Y:S01]  /*5140*/  @P0 STG.E.U16 desc[UR36][R42.64], R51 ;  /* 0x000000332a000986 */ /* 0x0001e2000c101524 */
[C---:B------:R-:W-:Y:S02]  /*5150*/  ISETP.GT.AND P1, PT, R4.reuse, 0x100, PT ;  /* 0x000001000400780c */ /* 0x040fe40003f24270 */
[----:B------:R-:W-:Y:S01]  /*5160*/  ISETP.GT.AND P0, PT, R4, 0x108, PT ;  /* 0x000001080400780c */ /* 0x000fe20003f04270 */
[----:B------:R-:W-:Y:S01]  /*5170*/  IMAD.X R21, R57, 0x1, R7, P5 ;  /* 0x0000000139157824 */ /* 0x000fe200028e0607 */
[C---:B------:R-:W-:Y:S02]  /*5180*/  ISETP.GT.AND P3, PT, R0.reuse, 0x19, P3 ;  /* 0x000000190000780c */ /* 0x040fe40001f64270 */
[----:B------:R-:W-:Y:S02]  /*5190*/  F2FP.F16.F32.PACK_AB R53, RZ, R53 ;  /* 0x00000035ff35723e */ /* 0x000fe400000000ff */
[----:B------:R-:W-:Y:S01]  /*51a0*/  @P4 STG.E.U16 desc[UR36][R20.64], R52 ;  /* 0x0000003414004986 */ /* 0x000fe2000c101524 */
[----:B------:R-:W-:-:S02]  /*51b0*/  ISETP.GT.AND P4, PT, R0, 0x18, P2 ;  /* 0x000000180000780c */ /* 0x000fc40001784270 */
[----:B0-----:R-:W-:Y:S02]  /*51c0*/  LOP3.LUT R43, R59, 0x32, RZ, 0xfc, !PT ;  /* 0x000000323b2b7812 */ /* 0x001fe400078efcff */
[----:B------:R-:W-:Y:S02]  /*51d0*/  F2FP.F16.F32.PACK_AB R54, RZ, R54 ;  /* 0x00000036ff36723e */ /* 0x000fe400000000ff */
[----:B------:R-:W-:Y:S02]  /*51e0*/  IADD3 R4, P5, R43, R6, RZ ;  /* 0x000000062b047210 */ /* 0x000fe40007fbe0ff */
[----:B------:R-:W-:Y:S02]  /*51f0*/  ISETP.GT.AND P2, PT, R0, 0x19, P2 ;  /* 0x000000190000780c */ /* 0x000fe40001744270 */
[----:B------:R-:W-:Y:S01]  /*5200*/  F2FP.F16.F32.PACK_AB R55, RZ, R55 ;  /* 0x00000037ff37723e */ /* 0x000fe200000000ff */
[----:B------:R-:W-:Y:S01]  /*5210*/  IMAD.X R5, R57, 0x1, R7, P5 ;  /* 0x0000000139057824 */ /* 0x000fe200028e0607 */
[----:B------:R-:W-:-:S02]  /*5220*/  IADD3 R6, P5, R41, R10, RZ ;  /* 0x0000000a29067210 */ /* 0x000fc40007fbe0ff */
[----:B------:R-:W-:Y:S02]  /*5230*/  F2FP.F16.F32.PACK_AB R24, RZ, R24 ;  /* 0x00000018ff18723e */ /* 0x000fe400000000ff */
[----:B------:R0:W-:Y:S01]  /*5240*/  @P3 STG.E.U16 desc[UR36][R4.64], R53 ;  /* 0x0000003504003986 */ /* 0x0001e2000c101524 */
[--C-:B------:R-:W-:Y:S01]  /*5250*/  IMAD.X R7, R57, 0x1, R11.reuse, P5 ;  /* 0x0000000139077824 */ /* 0x100fe200028e060b */
[----:B------:R-:W-:Y:S02]  /*5260*/  IADD3 R10, P3, R43, R10, RZ ;  /* 0x0000000a2b0a7210 */ /* 0x000fe40007f7e0ff */
[----:B------:R-:W-:Y:S02]  /*5270*/  IADD3 R14, P5, R59, R8, RZ ;  /* 0x000000083b0e7210 */ /* 0x000fe40007fbe0ff */
[----:B------:R1:W-:Y:S01]  /*5280*/  @P4 STG.E.U16 desc[UR36][R6.64], R54 ;  /* 0x0000003606004986 */ /* 0x0003e2000c101524 */
[C---:B------:R-:W-:Y:S01]  /*5290*/  ISETP.GT.AND P4, PT, R0.reuse, RZ, P1 ;  /* 0x000000ff0000720c */ /* 0x040fe20000f84270 */
[C---:B------:R-:W-:Y:S01]  /*52a0*/  IMAD.X R11, R57.reuse, 0x1, R11, P3 ;  /* 0x00000001390b7824 */ /* 0x040fe200018e060b */
[----:B------:R-:W-:Y:S01]  /*52b0*/  ISETP.GT.AND P3, PT, R0, 0x1, P1 ;  /* 0x000000010000780c */ /* 0x000fe20000f64270 */
[----:B------:R-:W-:Y:S01]  /*52c0*/  IMAD.X R15, R57, 0x1, R9, P5 ;  /* 0x00000001390f7824 */ /* 0x000fe200028e0609 */
[----:B------:R-:W-:-:S02]  /*52d0*/  F2FP.F16.F32.PACK_AB R25, RZ, R25 ;  /* 0x00000019ff19723e */ /* 0x000fc400000000ff */
[----:B0-----:R-:W-:Y:S01]  /*52e0*/  IADD3 R4, P5, R61, R8, RZ ;  /* 0x000000083d047210 */ /* 0x001fe20007fbe0ff */
[----:B------:R-:W-:Y:S01]  /*52f0*/  @P2 STG.E.U16 desc[UR36][R10.64], R55 ;  /* 0x000000370a002986 */ /* 0x000fe2000c101524 */
[C---:B------:R-:W-:Y:S02]  /*5300*/  ISETP.GT.AND P2, PT, R0.reuse, RZ, P0 ;  /* 0x000000ff0000720c */ /* 0x040fe40000744270 */
[----:B------:R-:W-:Y:S01]  /*5310*/  F2FP.F16.F32.PACK_AB R26, RZ, R26 ;  /* 0x0000001aff1a723e */ /* 0x000fe200000000ff */
[----:B------:R-:W-:Y:S01]  /*5320*/  IMAD.X R5, R57, 0x1, R9, P5 ;  /* 0x0000000139057824 */ /* 0x000fe200028e0609 */
[-C--:B-1----:R-:W-:Y:S01]  /*5330*/  IADD3 R6, P5, R59, R12.reuse, RZ ;  /* 0x0000000c3b067210 */ /* 0x082fe20007fbe0ff */
[----:B------:R-:W-:Y:S01]  /*5340*/  @P4 STG.E.U16 desc[UR36][R14.64], R24 ;  /* 0x000000180e004986 */ /* 0x000fe2000c101524 */
[----:B------:R-:W-:Y:S02]  /*5350*/  IADD3 R20, P4, R61, R12, RZ ;  /* 0x0000000c3d147210 */ /* 0x000fe40007f9e0ff */
[----:B------:R-:W-:Y:S01]  /*5360*/  F2FP.F16.F32.PACK_AB R27, RZ, R27 ;  /* 0x0000001bff1b723e */ /* 0x000fe200000000ff */
[----:B------:R0:W-:Y:S01]  /*5370*/  @P3 STG.E.U16 desc[UR36][R4.64], R25 ;  /* 0x0000001904003986 */ /* 0x0001e2000c101524 */
[C---:B------:R-:W-:Y:S01]  /*5380*/  ISETP.GT.AND P3, PT, R0.reuse, 0x1, P0 ;  /* 0x000000010000780c */ /* 0x040fe20000764270 */
[C-C-:B------:R-:W-:Y:S01]  /*5390*/  IMAD.X R7, R57.reuse, 0x1, R13.reuse, P5 ;  /* 0x0000000139077824 */ /* 0x140fe200028e060d */
[----:B------:R-:W-:Y:S01]  /*53a0*/  ISETP.GT.AND P5, PT, R0, 0x8, P1 ;  /* 0x000000080000780c */ /* 0x000fe20000fa4270 */
[----:B------:R-:W-:Y:S01]  /*53b0*/  IMAD.X R21, R57, 0x1, R13, P4 ;  /* 0x0000000139157824 */ /* 0x000fe200020e060d */
[----:B------:R-:W-:-:S02]  /*53c0*/  F2FP.F16.F32.PACK_AB R28, RZ, R28 ;  /* 0x0000001cff1c723e */ /* 0x000fc400000000ff */
[----:B------:R-:W-:Y:S01]  /*53d0*/  @P2 STG.E.U16 desc[UR36][R6.64], R26 ;  /* 0x0000001a06002986 */ /* 0x000fe2000c101524 */
[C---:B------:R-:W-:Y:S02]  /*53e0*/  ISETP.GT.AND P2, PT, R0.reuse, 0x9, P1 ;  /* 0x000000090000780c */ /* 0x040fe40000f44270 */
[----:B------:R-:W-:Y:S02]  /*53f0*/  F2FP.F16.F32.PACK_AB R29, RZ, R29 ;  /* 0x0000001dff1d723e */ /* 0x000fe400000000ff */
[----:B0-----:R-:W-:Y:S02]  /*5400*/  IADD3 R4, P4, R63, R8, RZ ;  /* 0x000000083f047210 */ /* 0x001fe40007f9e0ff */
[----:B------:R-:W-:Y:S01]  /*5410*/  @P3 STG.E.U16 desc[UR36][R20.64], R27 ;  /* 0x0000001b14003986 */ /* 0x000fe2000c101524 */
[----:B------:R-:W-:Y:S02]  /*5420*/  ISETP.GT.AND P3, PT, R0, 0x8, P0 ;  /* 0x000000080000780c */ /* 0x000fe40000764270 */
[----:B------:R-:W-:Y:S01]  /*5430*/  IMAD.X R5, R57, 0x1, R9, P4 ;  /* 0x0000000139057824 */ /* 0x000fe200020e0609 */
[----:B------:R-:W-:-:S02]  /*5440*/  IADD3 R14, P4, R63, R12, RZ ;  /* 0x0000000c3f0e7210 */ /* 0x000fc40007f9e0ff */
[----:B------:R-:W-:Y:S02]  /*5450*/  F2FP.F16.F32.PACK_AB R30, RZ, R30 ;  /* 0x0000001eff1e723e */ /* 0x000fe400000000ff */
[----:B------:R0:W-:Y:S01]  /*5460*/  @P5 STG.E.U16 desc[UR36][R4.64], R28 ;  /* 0x0000001c04005986 */ /* 0x0001e2000c101524 */
[----:B------:R-:W-:Y:S01]  /*5470*/  IADD3 R10, P5, R65, R8, RZ ;  /* 0x00000008410a7210 */ /* 0x000fe20007fbe0ff */
[C---:B------:R-:W-:Y:S01]  /*5480*/  IMAD.X R15, R57.reuse, 0x1, R13, P4 ;  /* 0x00000001390f7824 */ /* 0x040fe200020e060d */
[----:B------:R-:W-:Y:S02]  /*5490*/  F2FP.F16.F32.PACK_AB R31, RZ, R31 ;  /* 0x0000001fff1f723e */ /* 0x000fe400000000ff */
[----:B------:R-:W-:Y:S01]  /*54a0*/  F2FP.F16.F32.PACK_AB R32, RZ, R32 ;  /* 0x00000020ff20723e */ /* 0x000fe200000000ff */
[----:B------:R-:W-:Y:S01]  /*54b0*/  IMAD.X R11, R57, 0x1, R9, P5 ;  /* 0x00000001390b7824 */ /* 0x000fe200028e0609 */
[----:B------:R-:W-:Y:S02]  /*54c0*/  ISETP.GT.AND P5, PT, R0, 0x9, P0 ;  /* 0x000000090000780c */ /* 0x000fe400007a4270 */
[----:B------:R-:W-:-:S02]  /*54d0*/  F2FP.F16.F32.PACK_AB R33, RZ, R33 ;  /* 0x00000021ff21723e */ /* 0x000fc400000000ff */
[----:B------:R-:W-:Y:S01]  /*54e0*/  @P2 STG.E.U16 desc[UR36][R10.64], R29 ;  /* 0x0000001d0a002986 */ /* 0x000fe2000c101524 */
[----:B0-----:R-:W-:Y:S02]  /*54f0*/  IADD3 R4, P4, R65, R12, RZ ;  /* 0x0000000c41047210 */ /* 0x001fe40007f9e0ff */
[C---:B------:R-:W-:Y:S01]  /*5500*/  ISETP.GT.AND P2, PT, R0.reuse, 0x10, P1 ;  /* 0x000000100000780c */ /* 0x040fe20000f44270 */
[----:B------:R-:W-:Y:S01]  /*5510*/  @P3 STG.E.U16 desc[UR36][R14.64], R30 ;  /* 0x0000001e0e003986 */ /* 0x000fe2000c101524 */
[----:B------:R-:W-:Y:S01]  /*5520*/  ISETP.GT.AND P3, PT, R0, 0x11, P1 ;  /* 0x000000110000780c */ /* 0x000fe20000f64270 */
[----:B------:R-:W-:Y:S01]  /*5530*/  IMAD.X R5, R57, 0x1, R13, P4 ;  /* 0x0000000139057824 */ /* 0x000fe200020e060d */
[----:B------:R-:W-:Y:S02]  /*5540*/  IADD3 R20, P4, R47, R8, RZ ;  /* 0x000000082f147210 */ /* 0x000fe40007f9e0ff */
[----:B------:R-:W-:Y:S02]  /*5550*/  F2FP.F16.F32.PACK_AB R34, RZ, R34 ;  /* 0x00000022ff22723e */ /* 0x000fe400000000ff */
[----:B------:R0:W-:Y:S01]  /*5560*/  @P5 STG.E.U16 desc[UR36][R4.64], R31 ;  /* 0x0000001f04005986 */ /* 0x0001e2000c101524 */
[----:B------:R-:W-:Y:S01]  /*5570*/  IADD3 R6, P5, R45, R8, RZ ;  /* 0x000000082d067210 */ /* 0x000fe20007fbe0ff */
[----:B------:R-:W-:Y:S01]  /*5580*/  IMAD.X R21, R57, 0x1, R9, P4 ;  /* 0x0000000139157824 */ /* 0x000fe200020e0609 */
[----:B------:R-:W-:-:S02]  /*5590*/  F2FP.F16.F32.PACK_AB R35, RZ, R35 ;  /* 0x00000023ff23723e */ /* 0x000fc400000000ff */
[----:B------:R-:W-:Y:S01]  /*55a0*/  F2FP.F16.F32.PACK_AB R36, RZ, R36 ;  /* 0x00000024ff24723e */ /* 0x000fe200000000ff */
[----:B------:R-:W-:Y:S01]  /*55b0*/  IMAD.X R7, R57, 0x1, R9, P5 ;  /* 0x0000000139077824 */ /* 0x000fe200028e0609 */
[C---:B------:R-:W-:Y:S02]  /*55c0*/  ISETP.GT.AND P5, PT, R0.reuse, 0x10, P0 ;  /* 0x000000100000780c */ /* 0x040fe400007a4270 */
[----:B------:R-:W-:Y:S02]  /*55d0*/  F2FP.F16.F32.PACK_AB R37, RZ, R37 ;  /* 0x00000025ff25723e */ /* 0x000fe400000000ff */
[----:B------:R1:W-:Y:S01]  /*55e0*/  @P2 STG.E.U16 desc[UR36][R6.64], R32 ;  /* 0x0000002006002986 */ /* 0x0003e2000c101524 */
[----:B0-----:R-:W-:Y:S02]  /*55f0*/  IADD3 R4, P4, R45, R12, RZ ;  /* 0x0000000c2d047210 */ /* 0x001fe40007f9e0ff */
[-C--:B------:R-:W-:Y:S01]  /*5600*/  IADD3 R14, P2, R41, R8.reuse, RZ ;  /* 0x00000008290e7210 */ /* 0x080fe20007f5e0ff */
[----:B------:R1:W-:Y:S01]  /*5610*/  @P3 STG.E.U16 desc[UR36][R20.64], R33 ;  /* 0x0000002114003986 */ /* 0x0003e2000c101524 */
[----:B------:R-:W-:Y:S01]  /*5620*/  IADD3 R8, P3, R43, R8, RZ ;  /* 0x000000082b087210 */ /* 0x000fe20007f7e0ff */
[C---:B------:R-:W-:Y:S01]  /*5630*/  IMAD.X R5, R57.reuse, 0x1, R13, P4 ;  /* 0x0000000139057824 */ /* 0x040fe200020e060d */
[----:B------:R-:W-:Y:S01]  /*5640*/  ISETP.GT.AND P4, PT, R0, 0x11, P0 ;  /* 0x000000110000780c */ /* 0x000fe20000784270 */
[C-C-:B------:R-:W-:Y:S01]  /*5650*/  IMAD.X R15, R57.reuse, 0x1, R9.reuse, P2 ;  /* 0x00000001390f7824 */ /* 0x140fe200010e0609 */
[----:B------:R-:W-:Y:S01]  /*5660*/  F2FP.F16.F32.PACK_AB R38, RZ, R38 ;  /* 0x00000026ff26723e */ /* 0x000fe200000000ff */
[----:B------:R-:W-:Y:S01]  /*5670*/  IMAD.X R9, R57, 0x1, R9, P3 ;  /* 0x0000000139097824 */ /* 0x000fe200018e0609 */
[----:B------:R1:W-:Y:S01]  /*5680*/  @P5 STG.E.U16 desc[UR36][R4.64], R34 ;  /* 0x0000002204005986 */ /* 0x0003e2000c101524 */
[----:B------:R-:W-:-:S02]  /*5690*/  IADD3 R10, P5, R47, R12, RZ ;  /* 0x0000000c2f0a7210 */ /* 0x000fc40007fbe0ff */
[C---:B------:R-:W-:Y:S02]  /*56a0*/  ISETP.GT.AND P3, PT, R0.reuse, 0x18, P1 ;  /* 0x000000180000780c */ /* 0x040fe40000f64270 */
[C---:B------:R-:W-:Y:S01]  /*56b0*/  ISETP.GT.AND P1, PT, R0.reuse, 0x19, P1 ;  /* 0x000000190000780c */ /* 0x040fe20000f24270 */
[--C-:B------:R-:W-:Y:S01]  /*56c0*/  IMAD.X R11, R57, 0x1, R13.reuse, P5 ;  /* 0x00000001390b7824 */ /* 0x100fe200028e060d */
[-C--:B------:R-:W-:Y:S02]  /*56d0*/  IADD3 R24, P5, R41, R12.reuse, RZ ;  /* 0x0000000c29187210 */ /* 0x080fe40007fbe0ff */
[----:B------:R-:W-:Y:S02]  /*56e0*/  IADD3 R12, P2, R43, R12, RZ ;  /* 0x0000000c2b0c7210 */ /* 0x000fe40007f5e0ff */
[----:B------:R-:W-:Y:S01]  /*56f0*/  F2FP.F16.F32.PACK_AB R39, RZ, R39 ;  /* 0x00000027ff27723e */ /* 0x000fe200000000ff */
[C-C-:B------:R-:W-:Y:S01]  /*5700*/  IMAD.X R25, R57.reuse, 0x1, R13.reuse, P5 ;  /* 0x0000000139197824 */ /* 0x140fe200028e060d */
[C---:B------:R-:W-:Y:S01]  /*5710*/  ISETP.GT.AND P5, PT, R0.reuse, 0x18, P0 ;  /* 0x000000180000780c */ /* 0x040fe200007a4270 */
[----:B------:R-:W-:Y:S01]  /*5720*/  IMAD.X R13, R57, 0x1, R13, P2 ;  /* 0x00000001390d7824 */ /* 0x000fe200010e060d */
[----:B------:R-:W-:Y:S01]  /*5730*/  ISETP.GT.AND P0, PT, R0, 0x19, P0 ;  /* 0x000000190000780c */ /* 0x000fe20000704270 */
[----:B------:R1:W-:Y:S04]  /*5740*/  @P4 STG.E.U16 desc[UR36][R10.64], R35 ;  /* 0x000000230a004986 */ /* 0x0003e8000c101524 */
[----:B------:R1:W-:Y:S04]  /*5750*/  @P3 STG.E.U16 desc[UR36][R14.64], R36 ;  /* 0x000000240e003986 */ /* 0x0003e8000c101524 */
[----:B------:R1:W-:Y:S04]  /*5760*/  @P1 STG.E.U16 desc[UR36][R8.64], R37 ;  /* 0x0000002508001986 */ /* 0x0003e8000c101524 */
[----:B------:R1:W-:Y:S04]  /*5770*/  @P5 STG.E.U16 desc[UR36][R24.64], R38 ;  /* 0x0000002618005986 */ /* 0x0003e8000c101524 */
[----:B------:R1:W-:Y:S02]  /*5780*/  @P0 STG.E.U16 desc[UR36][R12.64], R39 ;  /* 0x000000270c000986 */ /* 0x0003e4000c101524 */
.L_x_107:
[----:B------:R-:W-:Y:S05]  /*5790*/  BSYNC B0 ;  /* 0x0000000000007941 */ /* 0x000fea0003800000 */
.L_x_29:
[----:B------:R-:W-:Y:S01]  /*57a0*/  ULDC UR4, c[0x0][0xc] ;  /* 0x0000030000047ab9 */ /* 0x000fe20000000800 */
[----:B------:R-:W-:Y:S01]  /*57b0*/  ULDC UR5, c[0x0][0x10] ;  /* 0x0000040000057ab9 */ /* 0x000fe20000000800 */
[----:B-1-34-:R-:W1:Y:S01]  /*57c0*/  LDC R5, c[0x0][0x14] ;  /* 0x00000500ff057b82 */ /* 0x01ae620000000800 */
[----:B------:R-:W-:Y:S01]  /*57d0*/  UIMAD.WIDE.U32 UR4, UR4, UR5, URZ ;  /* 0x00000005040472a5 */ /* 0x000fe2000f8e003f */
[----:B------:R-:W-:Y:S01]  /*57e0*/  PRMT R0, RZ, 0x7610, R0 ;  /* 0x00007610ff007816 */ /* 0x000fe20000000000 */
[----:B------:R-:W-:Y:S02]  /*57f0*/  IMAD.MOV.U32 R75, RZ, RZ, -0x1 ;  /* 0xffffffffff4b7424 */ /* 0x000fe400078e00ff */
[----:B------:R-:W-:Y:S02]  /*5800*/  IMAD.MOV.U32 R73, RZ, RZ, -0x1 ;  /* 0xffffffffff497424 */ /* 0x000fe400078e00ff */
[----:B-1----:R-:W-:-:S04]  /*5810*/  IMAD.WIDE.U32 R16, R5, UR4, R16 ;  /* 0x0000000405107c25 */ /* 0x002fc8000f8e0010 */
[----:B------:R-:W-:Y:S01]  /*5820*/  IMAD R5, R5, UR5, RZ ;  /* 0x0000000505057c24 */ /* 0x000fe2000f8e02ff */
[----:B------:R-:W-:Y:S02]  /*5830*/  ULDC.64 UR4, c[0x0][0x650] ;  /* 0x0001940000047ab9 */ /* 0x000fe40000000a00 */
[----:B------:R-:W-:Y:S01]  /*5840*/  ISETP.GE.U32.AND P0, PT, R16, UR4, PT ;  /* 0x0000000410007c0c */ /* 0x000fe2000bf06070 */
[----:B------:R-:W-:-:S05]  /*5850*/  IMAD.IADD R17, R17, 0x1, R5 ;  /* 0x0000000111117824 */ /* 0x000fca00078e0205 */
[----:B------:R-:W-:-:S13]  /*5860*/  ISETP.GE.U32.AND.EX P0, PT, R17, UR5, PT, P0 ;  /* 0x0000000511007c0c */ /* 0x000fda000bf06100 */
[----:B------:R-:W-:Y:S05]  /*5870*/  @P0 BRA `(.L_x_108) ;  /* 0x0000000400640947 */ /* 0x000fea0003800000 */
[----:B------:R-:W1:Y:S01]  /*5880*/  S2R R12, SR_CTAID.X ;  /* 0x00000000000c7919 */ /* 0x000e620000002500 */
[----:B------:R-:W3:Y:S01]  /*5890*/  LDC.64 R10, c[0x0][0x628] ;  /* 0x00018a00ff0a7b82 */ /* 0x000ee20000000a00 */
[----:B------:R-:W-:Y:S01]  /*58a0*/  ULDC UR4, c[0x0][0x150] ;  /* 0x0000540000047ab9 */ /* 0x000fe20000000800 */
[----:B0-----:R-:W-:Y:S01]  /*58b0*/  IMAD.MOV.U32 R8, RZ, RZ, R16 ;  /* 0x000000ffff087224 */ /* 0x001fe200078e0010 */
[----:B------:R-:W0:Y:S01]  /*58c0*/  S2R R24, SR_CTAID.Y ;  /* 0x0000000000187919 */ /* 0x000e220000002600 */
[----:B------:R-:W-:-:S04]  /*58d0*/  IMAD.MOV.U32 R9, RZ, RZ, R17 ;  /* 0x000000ffff097224 */ /* 0x000fc800078e0011 */
[----:B------:R-:W4:Y:S08]  /*58e0*/  LDC R21, c[0x0][0x144] ;  /* 0x00005100ff157b82 */ /* 0x000f300000000800 */
[----:B------:R-:W0:Y:S08]  /*58f0*/  LDC R0, c[0x0][0x630] ;  /* 0x00018c00ff007b82 */ /* 0x000e300000000800 */
[----:B------:R-:W0:Y:S01]  /*5900*/  LDC.64 R14, c[0x0][0x620] ;  /* 0x00018800ff0e7b82 */ /* 0x000e220000000a00 */
[----:B---3--:R-:W-:-:S04]  /*5910*/  ISETP.NE.U32.AND P0, PT, R10, RZ, PT ;  /* 0x000000ff0a00720c */ /* 0x008fc80003f05070 */
[----:B------:R-:W-:Y:S02]  /*5920*/  ISETP.NE.AND.EX P0, PT, R11, RZ, PT, P0 ;  /* 0x000000ff0b00720c */ /* 0x000fe40003f05300 */
[----:B-1----:R-:W-:-:S05]  /*5930*/  I2FP.F32.U32 R3, R12 ;  /* 0x0000000c00037245 */ /* 0x002fca0000201000 */
[----:B------:R-:W-:-:S04]  /*5940*/  FMUL R3, R3, UR4 ;  /* 0x0000000403037c20 */ /* 0x000fc80008400000 */
[----:B------:R1:W3:Y:S02]  /*5950*/  F2I.U32.TRUNC.NTZ R20, R3 ;  /* 0x0000000300147305 */ /* 0x0002e4000020f000 */
[----:B----4-:R-:W-:Y:S05]  /*5960*/  @!P0 BRA `(.L_x_109) ;  /* 0x0000000000288947 */ /* 0x010fea0003800000 */
[----:B-1----:R-:W1:Y:S02]  /*5970*/  LDC R3, c[0x0][0x634] ;  /* 0x00018d00ff037b82 */ /* 0x002e640000000800 */
[----:B-1----:R-:W-:-:S05]  /*5980*/  IADD3 R3, P0, R16, R3, RZ ;  /* 0x0000000310037210 */ /* 0x002fca0007f1e0ff */
        /* <DEDUP_REMOVED lines=8> */
.L_x_109:
[----:B------:R-:W4:Y:S01]  /*5a10*/  LDC.64 R30, c[0x0][0x640] ;  /* 0x00019000ff1e7b82 */ /* 0x000f220000000a00 */
[-CC-:B0-----:R-:W-:Y:S01]  /*5a20*/  SHF.R.U64 R73, R8, R0.reuse, R9.reuse ;  /* 0x0000000008497219 */ /* 0x181fe20000001209 */
[----:B---3--:R-:W-:Y:S01]  /*5a30*/  IMAD.MOV R20, RZ, RZ, -R20 ;  /* 0x000000ffff147224 */ /* 0x008fe200078e0a14 */
[----:B------:R-:W-:Y:S01]  /*5a40*/  SHF.R.U32.HI R0, RZ, R0, R9 ;  /* 0x00000000ff007219 */ /* 0x000fe20000011609 */
[----:B------:R-:W-:Y:S01]  /*5a50*/  ULDC UR4, c[0x0][0x154] ;  /* 0x0000550000047ab9 */ /* 0x000fe20000000800 */
[----:B-1----:R-:W-:Y:S01]  /*5a60*/  IADD3 R3, P0, RZ, -R73, RZ ;  /* 0x80000049ff037210 */ /* 0x002fe20007f1e0ff */
[----:B------:R-:W-:Y:S02]  /*5a70*/  IMAD R26, R21, R20, R12 ;  /* 0x00000014151a7224 */ /* 0x000fe400078e020c */
[----:B------:R-:W0:Y:S01]  /*5a80*/  LDC R6, c[0x0][0x618] ;  /* 0x00018600ff067b82 */ /* 0x000e220000000800 */
[----:B------:R-:W-:Y:S02]  /*5a90*/  IMAD.MOV.U32 R7, RZ, RZ, 0x1 ;  /* 0x00000001ff077424 */ /* 0x000fe400078e00ff */
[----:B------:R-:W-:-:S04]  /*5aa0*/  IMAD.X R5, RZ, RZ, ~R0, P0 ;  /* 0x000000ffff057224 */ /* 0x000fc800000e0e00 */
[-C--:B------:R-:W-:Y:S01]  /*5ab0*/  IMAD R0, R5, R14.reuse, RZ ;  /* 0x0000000e05007224 */ /* 0x080fe200078e02ff */
[----:B------:R-:W1:Y:S01]  /*5ac0*/  LDC R8, c[0x0][0x608] ;  /* 0x00018200ff087b82 */ /* 0x000e620000000800 */
[----:B------:R-:W-:-:S04]  /*5ad0*/  IMAD.WIDE.U32 R4, R3, R14, R16 ;  /* 0x0000000e03047225 */ /* 0x000fc800078e0010 */
[----:B------:R-:W-:Y:S01]  /*5ae0*/  IMAD R3, R3, R15, R0 ;  /* 0x0000000f03037224 */ /* 0x000fe200078e0200 */
[----:B------:R-:W-:Y:S02]  /*5af0*/  I2FP.F32.U32 R0, R24 ;  /* 0x0000001800007245 */ /* 0x000fe40000201000 */
[----:B------:R-:W3:Y:S01]  /*5b00*/  LDC R28, c[0x0][0x658] ;  /* 0x00019600ff1c7b82 */ /* 0x000ee20000000800 */
[----:B------:R-:W-:Y:S01]  /*5b10*/  IMAD.IADD R3, R5, 0x1, R3 ;  /* 0x0000000105037824 */ /* 0x000fe200078e0203 */
[----:B----4-:R-:W-:Y:S01]  /*5b20*/  ISETP.NE.U32.AND P0, PT, R30, RZ, PT ;  /* 0x000000ff1e00720c */ /* 0x010fe20003f05070 */
[----:B------:R-:W-:Y:S01]  /*5b30*/  FMUL R0, R0, UR4 ;  /* 0x0000000400007c20 */ /* 0x000fe20008400000 */
[----:B------:R-:W-:Y:S02]  /*5b40*/  IMAD.MOV.U32 R5, RZ, RZ, -0x1 ;  /* 0xffffffffff057424 */ /* 0x000fe400078e00ff */
[----:B------:R-:W-:Y:S01]  /*5b50*/  ISETP.NE.AND.EX P0, PT, R31, RZ, PT, P0 ;  /* 0x000000ff1f00720c */ /* 0x000fe20003f05300 */
[----:B------:R4:W2:Y:S01]  /*5b60*/  F2I.U32.TRUNC.NTZ R14, R0 ;  /* 0x00000000000e7305 */ /* 0x0008a2000020f000 */
[----:B------:R-:W2:Y:S01]  /*5b70*/  LDC R15, c[0x0][0x148] ;  /* 0x00005200ff0f7b82 */ /* 0x000ea20000000800 */
[----:B0-----:R-:W-:-:S02]  /*5b80*/  SHF.R.U64 R12, R4, R6, R3 ;  /* 0x00000006040c7219 */ /* 0x001fc40000001203 */
[----:B------:R-:W-:-:S05]  /*5b90*/  SHF.R.U32.HI R3, RZ, R6, R3 ;  /* 0x00000006ff037219 */ /* 0x000fca0000011603 */
[----:B------:R-:W0:Y:S01]  /*5ba0*/  LDC R20, c[0x0][0x600] ;  /* 0x00018000ff147b82 */ /* 0x000e220000000800 */
[-CC-:B-1----:R-:W-:Y:S02]  /*5bb0*/  SHF.R.U64 R10, R12, R8.reuse, R3.reuse ;  /* 0x000000080c0a7219 */ /* 0x182fe40000001203 */
[----:B------:R-:W-:-:S05]  /*5bc0*/  SHF.R.U32.HI R3, RZ, R8, R3 ;  /* 0x00000008ff037219 */ /* 0x000fca0000011603 */
[----:B------:R-:W1:Y:S01]  /*5bd0*/  LDC R25, c[0x0][0x648] ;  /* 0x00019200ff197b82 */ /* 0x000e620000000800 */
[-C--:B---3--:R-:W-:Y:S02]  /*5be0*/  SHF.L.U32 R4, R5, R28.reuse, RZ ;  /* 0x0000001c05047219 */ /* 0x088fe400000006ff */
[-CC-:B------:R-:W-:Y:S02]  /*5bf0*/  SHF.R.U64 R13, R10, R28.reuse, R3.reuse ;  /* 0x0000001c0a0d7219 */ /* 0x180fe40000001203 */
[----:B------:R-:W-:Y:S02]  /*5c00*/  SHF.R.U32.HI R5, RZ, R28, R3 ;  /* 0x0000001cff057219 */ /* 0x000fe40000011603 */
[----:B------:R-:W-:Y:S01]  /*5c10*/  LOP3.LUT R21, RZ, R4, RZ, 0x33, !PT ;  /* 0x00000004ff157212 */ /* 0x000fe200078e33ff */
[----:B------:R-:W3:Y:S01]  /*5c20*/  LDC R27, c[0x0][0x638] ;  /* 0x00018e00ff1b7b82 */ /* 0x000ee20000000800 */
[----:B------:R-:W-:Y:S01]  /*5c30*/  SHF.L.U32 R28, R7, R28, RZ ;  /* 0x0000001c071c7219 */ /* 0x000fe200000006ff */
[----:B------:R-:W-:-:S06]  /*5c40*/  IMAD.MOV.U32 R4, RZ, RZ, R13 ;  /* 0x000000ffff047224 */ /* 0x000fcc00078e000d */
[----:B------:R-:W0:Y:S01]  /*5c50*/  LDC R29, c[0x0][0x610] ;  /* 0x00018400ff1d7b82 */ /* 0x000e220000000800 */
[----:B----4-:R-:W-:Y:S05]  /*5c60*/  @!P0 BRA `(.L_x_110) ;  /* 0x0000000000288947 */ /* 0x010fea0003800000 */
[----:B------:R-:W4:Y:S02]  /*5c70*/  LDC R0, c[0x0][0x64c] ;  /* 0x00019300ff007b82 */ /* 0x000f240000000800 */
[----:B----4-:R-:W-:-:S05]  /*5c80*/  IADD3 R3, P0, R13, R0, RZ ;  /* 0x000000000d037210 */ /* 0x010fca0007f1e0ff */
        /* <DEDUP_REMOVED lines=8> */
.L_x_110:
[----:B------:R-:W-:Y:S01]  /*5d10*/  ISETP.NE.AND P0, PT, R2, 0x1, PT ;  /* 0x000000010200780c */ /* 0x000fe20003f05270 */
[----:B--2---:R-:W-:Y:S01]  /*5d20*/  IMAD.MOV R14, RZ, RZ, -R14 ;  /* 0x000000ffff0e7224 */ /* 0x004fe200078e0a0e */
[----:B-1----:R-:W-:Y:S01]  /*5d30*/  SHF.R.U64 R0, R4, R25, R5 ;  /* 0x0000001904007219 */ /* 0x002fe20000001205 */
[----:B0-----:R-:W-:Y:S01]  /*5d40*/  VIADD R5, R20, 0xffffffff ;  /* 0xffffffff14057836 */ /* 0x001fe20000000000 */
[----:B------:R-:W-:Y:S01]  /*5d50*/  LOP3.LUT R3, R10, R21, RZ, 0xc0, !PT ;  /* 0x000000150a037212 */ /* 0x000fe200078ec0ff */
[----:B------:R-:W-:Y:S02]  /*5d60*/  IMAD.MOV.U32 R6, RZ, RZ, 0x1 ;  /* 0x00000001ff067424 */ /* 0x000fe400078e00ff */
[----:B------:R-:W-:Y:S01]  /*5d70*/  IMAD.MOV R4, RZ, RZ, -R0 ;  /* 0x000000ffff047224 */ /* 0x000fe200078e0a00 */
[----:B------:R-:W-:Y:S01]  /*5d80*/  LOP3.LUT R5, R12, R5, RZ, 0xc0, !PT ;  /* 0x000000050c057212 */ /* 0x000fe200078ec0ff */
[----:B------:R-:W-:Y:S02]  /*5d90*/  IMAD R3, R28, R0, R3 ;  /* 0x000000001c037224 */ /* 0x000fe400078e0203 */
[----:B---3--:R-:W-:-:S02]  /*5da0*/  IMAD R0, R4, R27, R13 ;  /* 0x0000001b04007224 */ /* 0x008fc400078e020d */
[----:B------:R-:W-:Y:S02]  /*5db0*/  @P0 IMAD R26, R15, R14, R24 ;  /* 0x0000000e0f1a0224 */ /* 0x000fe400078e0218 */
[----:B------:R-:W-:Y:S01]  /*5dc0*/  IMAD R4, R0, R20, R5 ;  /* 0x0000001400047224 */ /* 0x000fe200078e0205 */
[----:B------:R-:W-:Y:S01]  /*5dd0*/  PRMT R0, R6, 0x7610, R0 ;  /* 0x0000761006007816 */ /* 0x000fe20000000000 */
[----:B------:R-:W-:-:S05]  /*5de0*/  IMAD R3, R3, R29, R26 ;  /* 0x0000001d03037224 */ /* 0x000fca00078e021a */
[----:B------:R-:W-:Y:S02]  /*5df0*/  SEL R75, R4, R3, !P0 ;  /* 0x00000003044b7207 */ /* 0x000fe40004000000 */
[----:B------:R-:W-:-:S07]  /*5e00*/  SEL R3, R3, R4, !P0 ;  /* 0x0000000403037207 */ /* 0x000fce0004000000 */
.L_x_108:
[----:B------:R-:W-:Y:S01]  /*5e10*/  LOP3.LUT P0, RZ, R0, 0xff, RZ, 0xc0, !PT ;  /* 0x000000ff00ff7812 */ /* 0x000fe2000780c0ff */
[----:B------:R-:W-:-:S12]  /*5e20*/  IMAD.MOV.U32 R74, RZ, RZ, R3 ;  /* 0x000000ffff4a7224 */ /* 0x000fd800078e0003 */
[----:B------:R-:W-:Y:S05]  /*5e30*/  @P0 BRA `(.L_x_111) ;  /* 0xffffffb000b00947 */ /* 0x000fea000383ffff */
[----:B------:R-:W-:Y:S05]  /*5e40*/  EXIT ;  /* 0x000000000000794d */ /* 0x000fea0003800000 */
.L_x_4:
[----:B0-----:R-:W-:Y:S01]  /*5e50*/  ULDC.64 UR4, c[0x0][0x650] ;  /* 0x0001940000047ab9 */ /* 0x001fe20000000a00 */
        /* <DEDUP_REMOVED lines=25> */
.L_x_113:
[--C-:B------:R-:W-:Y:S01]  /*5ff0*/  SHF.R.U64 R12, R10, R14, R11.reuse ;  /* 0x0000000e0a0c7219 */ /* 0x100fe2000000120b */
[----:B------:R-:W0:Y:S01]  /*6000*/  LDC R22, c[0x0][0x618] ;  /* 0x00018600ff167b82 */ /* 0x000e220000000800 */
[----:B------:R-:W-:Y:S01]  /*6010*/  I2FP.F32.U32 R6, R4 ;  /* 0x0000000400067245 */ /* 0x000fe20000201000 */
[----:B------:R-:W-:Y:S01]  /*6020*/  ULDC UR4, c[0x0][0x150] ;  /* 0x0000540000047ab9 */ /* 0x000fe20000000800 */
[----:B------:R-:W-:Y:S02]  /*6030*/  SHF.R.U32.HI R5, RZ, R14, R11 ;  /* 0x0000000eff057219 */ /* 0x000fe4000001160b */
[----:B------:R-:W-:Y:S01]  /*6040*/  IADD3 R9, P0, RZ, -R12, RZ ;  /* 0x8000000cff097210 */ /* 0x000fe20007f1e0ff */
[----:B------:R-:W-:Y:S01]  /*6050*/  FMUL R11, R6, UR4 ;  /* 0x00000004060b7c20 */ /* 0x000fe20008400000 */
[----:B------:R-:W-:Y:S01]  /*6060*/  ULDC UR4, c[0x0][0x154] ;  /* 0x0000550000047ab9 */ /* 0x000fe20000000800 */
[----:B------:R-:W1:Y:S02]  /*6070*/  LDC.64 R24, c[0x0][0x640] ;  /* 0x00019000ff187b82 */ /* 0x000e640000000a00 */
[----:B------:R-:W-:-:S02]  /*6080*/  IMAD.X R5, RZ, RZ, ~R5, P0 ;  /* 0x000000ffff057224 */ /* 0x000fc400000e0e05 */
[----:B------:R-:W2:Y:S01]  /*6090*/  F2I.U32.TRUNC.NTZ R11, R11 ;  /* 0x0000000b000b7305 */ /* 0x000ea2000020f000 */
[----:B------:R-:W-:-:S03]  /*60a0*/  IMAD.WIDE.U32 R6, R9, R20, R16 ;  /* 0x0000001409067225 */ /* 0x000fc600078e0010 */
[----:B------:R-:W3:Y:S01]  /*60b0*/  LDC R13, c[0x0][0x144] ;  /* 0x00005100ff0d7b82 */ /* 0x000ee20000000800 */
[----:B------:R-:W-:-:S04]  /*60c0*/  IMAD R8, R5, R20, RZ ;  /* 0x0000001405087224 */ /* 0x000fc800078e02ff */
[----:B------:R-:W-:Y:S02]  /*60d0*/  IMAD R5, R9, R21, R8 ;  /* 0x0000001509057224 */ /* 0x000fe400078e0208 */
[----:B------:R-:W-:Y:S01]  /*60e0*/  IMAD.MOV.U32 R8, RZ, RZ, -0x1 ;  /* 0xffffffffff087424 */ /* 0x000fe200078e00ff */
[----:B------:R-:W4:Y:S01]  /*60f0*/  LDC R14, c[0x0][0x608] ;  /* 0x00018200ff0e7b82 */ /* 0x000f220000000800 */
[----:B------:R-:W-:Y:S01]  /*6100*/  IMAD.IADD R5, R7, 0x1, R5 ;  /* 0x0000000107057824 */ /* 0x000fe200078e0205 */
[----:B------:R-:W-:-:S04]  /*6110*/  I2FP.F32.U32 R7, R3 ;  /* 0x0000000300077245 */ /* 0x000fc80000201000 */
[-C--:B0-----:R-:W-:Y:S01]  /*6120*/  SHF.R.U64 R10, R6, R22.reuse, R5 ;  /* 0x00000016060a7219 */ /* 0x081fe20000001205 */
[----:B--2---:R-:W-:Y:S01]  /*6130*/  IMAD.MOV R6, RZ, RZ, -R11 ;  /* 0x000000ffff067224 */ /* 0x004fe200078e0a0b */
[----:B------:R-:W0:Y:S01]  /*6140*/  LDC R9, c[0x0][0x658] ;  /* 0x00019600ff097b82 */ /* 0x000e220000000800 */
[----:B-1----:R-:W-:Y:S01]  /*6150*/  ISETP.NE.U32.AND P0, PT, R24, RZ, PT ;  /* 0x000000ff1800720c */ /* 0x002fe20003f05070 */
[----:B------:R-:W-:Y:S01]  /*6160*/  FMUL R7, R7, UR4 ;  /* 0x0000000407077c20 */ /* 0x000fe20008400000 */
[----:B------:R-:W-:Y:S02]  /*6170*/  SHF.R.U32.HI R5, RZ, R22, R5 ;  /* 0x00000016ff057219 */ /* 0x000fe40000011605 */
[----:B------:R-:W-:-:S03]  /*6180*/  ISETP.NE.AND.EX P0, PT, R25, RZ, PT, P0 ;  /* 0x000000ff1900720c */ /* 0x000fc60003f05300 */
[----:B------:R-:W1:Y:S01]  /*6190*/  LDC R20, c[0x0][0x148] ;  /* 0x00005200ff147b82 */ /* 0x000e620000000800 */
[----:B---3--:R-:W-:Y:S02]  /*61a0*/  IMAD R23, R13, R6, R4 ;  /* 0x000000060d177224 */ /* 0x008fe400078e0204 */
[----:B------:R-:W-:-:S05]  /*61b0*/  IMAD.MOV.U32 R6, RZ, RZ, 0x1 ;  /* 0x00000001ff067424 */ /* 0x000fca00078e00ff */
[----:B------:R-:W2:Y:S01]  /*61c0*/  LDC R21, c[0x0][0x600] ;  /* 0x00018000ff157b82 */ /* 0x000ea20000000800 */
[-CC-:B----4-:R-:W-:Y:S02]  /*61d0*/  SHF.R.U64 R13, R10, R14.reuse, R5.reuse ;  /* 0x0000000e0a0d7219 */ /* 0x190fe40000001205 */
[----:B------:R-:W-:Y:S02]  /*61e0*/  SHF.R.U32.HI R4, RZ, R14, R5 ;  /* 0x0000000eff047219 */ /* 0x000fe40000011605 */
[----:B------:R3:W4:Y:S03]  /*61f0*/  F2I.U32.TRUNC.NTZ R14, R7 ;  /* 0x00000007000e7305 */ /* 0x000726000020f000 */
[----:B------:R-:W1:Y:S01]  /*6200*/  LDC R26, c[0x0][0x648] ;  /* 0x00019200ff1a7b82 */ /* 0x000e620000000800 */
[-C--:B0-----:R-:W-:Y:S02]  /*6210*/  SHF.R.U64 R15, R13, R9.reuse, R4 ;  /* 0x000000090d0f7219 */ /* 0x081fe40000001204 */
[----:B------:R-:W-:-:S02]  /*6220*/  SHF.L.U32 R8, R8, R9, RZ ;  /* 0x0000000908087219 */ /* 0x000fc400000006ff */
[-C--:B------:R-:W-:Y:S01]  /*6230*/  SHF.R.U32.HI R5, RZ, R9.reuse, R4 ;  /* 0x00000009ff057219 */ /* 0x080fe20000011604 */
[----:B------:R-:W-:Y:S01]  /*6240*/  IMAD.MOV.U32 R4, RZ, RZ, R15 ;  /* 0x000000ffff047224 */ /* 0x000fe200078e000f */
[----:B------:R-:W-:Y:S01]  /*6250*/  SHF.L.U32 R22, R6, R9, RZ ;  /* 0x0000000906167219 */ /* 0x000fe200000006ff */
[----:B------:R-:W0:Y:S01]  /*6260*/  LDC R27, c[0x0][0x638] ;  /* 0x00018e00ff1b7b82 */ /* 0x000e220000000800 */
[----:B------:R-:W-:-:S07]  /*6270*/  LOP3.LUT R28, RZ, R8, RZ, 0x33, !PT ;  /* 0x00000008ff1c7212 */ /* 0x000fce00078e33ff */
        /* <DEDUP_REMOVED lines=12> */
.L_x_114:
[----:B------:R-:W-:Y:S01]  /*6340*/  ISETP.NE.AND P0, PT, R2, 0x1, PT ;  /* 0x000000010200780c */ /* 0x000fe20003f05270 */
[----:B--2---:R-:W-:Y:S01]  /*6350*/  VIADD R7, R21, 0xffffffff ;  /* 0xffffffff15077836 */ /* 0x004fe20000000000 */
[----:B-1----:R-:W-:Y:S01]  /*6360*/  SHF.R.U64 R5, R4, R26, R5 ;  /* 0x0000001a04057219 */ /* 0x002fe20000001205 */
[----:B------:R-:W-:Y:S01]  /*6370*/  IMAD.MOV R14, RZ, RZ, -R14 ;  /* 0x000000ffff0e7224 */ /* 0x000fe200078e0a0e */
[----:B------:R-:W-:Y:S01]  /*6380*/  LOP3.LUT R4, R13, R28, RZ, 0xc0, !PT ;  /* 0x0000001c0d047212 */ /* 0x000fe200078ec0ff */
[----:B------:R-:W-:Y:S01]  /*6390*/  IMAD.MOV.U32 R8, RZ, RZ, R12 ;  /* 0x000000ffff087224 */ /* 0x000fe200078e000c */
[----:B------:R-:W-:Y:S01]  /*63a0*/  LOP3.LUT R10, R10, R7, RZ, 0xc0, !PT ;  /* 0x000000070a0a7212 */ /* 0x000fe200078ec0ff */
[----:B------:R-:W-:Y:S02]  /*63b0*/  IMAD.MOV R6, RZ, RZ, -R5 ;  /* 0x000000ffff067224 */ /* 0x000fe400078e0a05 */
[----:B------:R-:W-:-:S04]  /*63c0*/  IMAD R4, R22, R5, R4 ;  /* 0x0000000516047224 */ /* 0x000fc800078e0204 */
[----:B------:R-:W-:Y:S02]  /*63d0*/  @P0 IMAD R23, R20, R14, R3 ;  /* 0x0000000e14170224 */ /* 0x000fe400078e0203 */
[----:B0-----:R-:W-:Y:S02]  /*63e0*/  IMAD R3, R6, R27, R15 ;  /* 0x0000001b06037224 */ /* 0x001fe400078e020f */
[----:B------:R-:W-:Y:S02]  /*63f0*/  IMAD R7, R4, R29, R23 ;  /* 0x0000001d04077224 */ /* 0x000fe400078e0217 */
[----:B------:R-:W-:Y:S02]  /*6400*/  IMAD R4, R3, R21, R10 ;  /* 0x0000001503047224 */ /* 0x000fe400078e020a */
[----:B------:R-:W-:-:S03]  /*6410*/  IMAD.MOV.U32 R6, RZ, RZ, 0x1 ;  /* 0x00000001ff067424 */ /* 0x000fc600078e00ff */
[----:B------:R-:W-:Y:S02]  /*6420*/  SEL R9, R4, R7, !P0 ;  /* 0x0000000704097207 */ /* 0x000fe40004000000 */
[----:B------:R-:W-:-:S07]  /*6430*/  SEL R7, R7, R4, !P0 ;  /* 0x0000000407077207 */ /* 0x000fce0004000000 */
.L_x_112:
[----:B------:R-:W-:-:S08]  /*6440*/  NOP ;  /* 0x0000000000007918 */ /* 0x000fd00000000000 */
[----:B------:R-:W0:-:S00]  /*6450*/  USETMAXREG.DEALLOC.CTAPOOL 0x28 ;  /* 0x00000028000079c8 */ /* 0x000e0000080e0500 */
[----:B0-----:R-:W-:-:S13]  /*6460*/  ISETP.NE.AND P0, PT, R0, RZ, PT ;  /* 0x000000ff0000720c */ /* 0x001fda0003f05270 */
[----:B------:R-:W-:Y:S05]  /*6470*/  @P0 EXIT ;  /* 0x000000000000094d */ /* 0x000fea0003800000 */
[----:B------:R-:W-:Y:S01]  /*6480*/  LOP3.LUT P0, RZ, R6, 0xff, RZ, 0xc0, !PT ;  /* 0x000000ff06ff7812 */ /* 0x000fe2000780c0ff */
[----:B------:R-:W-:Y:S02]  /*6490*/  IMAD.MOV.U32 R0, RZ, RZ, 0x1 ;  /* 0x00000001ff007424 */ /* 0x000fe400078e00ff */
[----:B------:R-:W-:-:S10]  /*64a0*/  IMAD.MOV.U32 R12, RZ, RZ, RZ ;  /* 0x000000ffff0c7224 */ /* 0x000fd400078e00ff */
[----:B------:R-:W-:Y:S05]  /*64b0*/  @!P0 BRA `(.L_x_115) ;  /* 0x0000000c00308947 */ /* 0x000fea0003800000 */
[----:B------:R-:W0:Y:S01]  /*64c0*/  LDC R0, c[0x0][0x28c] ;  /* 0x0000a300ff007b82 */ /* 0x000e220000000800 */
[----:B------:R-:W-:Y:S01]  /*64d0*/  ULDC UR5, c[0x0][0x600] ;  /* 0x0001800000057ab9 */ /* 0x000fe20000000800 */
[----:B------:R-:W-:Y:S01]  /*64e0*/  ULDC UR4, c[0x0][0xc] ;  /* 0x0000030000047ab9 */ /* 0x000fe20000000800 */
[----:B------:R-:W-:Y:S01]  /*64f0*/  UIADD3 UR16, UR5, -0x1, URZ ;  /* 0xffffffff05107890 */ /* 0x000fe2000fffe03f */
[C---:B------:R-:W-:Y:S01]  /*6500*/  LOP3.LUT P2, RZ, R18.reuse, 0x7f, RZ, 0xc0, !PT ;  /* 0x0000007f12ff7812 */ /* 0x040fe2000784c0ff */
[----:B------:R-:W-:Y:S01]  /*6510*/  ULDC UR6, c[0x0][0x658] ;  /* 0x0001960000067ab9 */ /* 0x000fe20000000800 */
[----:B------:R-:W-:Y:S01]  /*6520*/  ULDC UR5, c[0x0][0x10] ;  /* 0x0000040000057ab9 */ /* 0x000fe20000000800 */
[----:B------:R-:W-:Y:S01]  /*6530*/  UMOV UR7, 0xffffffff ;  /* 0xffffffff00077882 */ /* 0x000fe20000000000 */
[----:B------:R-:W-:Y:S01]  /*6540*/  UMOV UR8, 0x1 ;  /* 0x0000000100087882 */ /* 0x000fe20000000000 */
[----:B------:R-:W-:Y:S01]  /*6550*/  UIMAD.WIDE.U32 UR4, UR4, UR5, URZ ;  /* 0x00000005040472a5 */ /* 0x000fe2000f8e003f */
[----:B------:R-:W-:Y:S01]  /*6560*/  LOP3.LUT P0, RZ, R18, 0x1f, RZ, 0xc0, !PT ;  /* 0x0000001f12ff7812 */ /* 0x000fe2000780c0ff */
[----:B------:R-:W-:Y:S01]  /*6570*/  USHF.L.U32 UR7, UR7, UR6, URZ ;  /* 0x0000000607077299 */ /* 0x000fe2000800063f */
[----:B------:R-:W-:Y:S01]  /*6580*/  BSSY B0, `(.L_x_115) ;  /* 0x00000bf000007945 */ /* 0x000fe20003800000 */
[----:B------:R-:W-:Y:S01]  /*6590*/  USHF.L.U32 UR18, UR8, UR6, URZ ;  /* 0x0000000608127299 */ /* 0x000fe2000800063f */
[----:B------:R-:W-:Y:S01]  /*65a0*/  IMAD.MOV.U32 R13, RZ, RZ, 0x1 ;  /* 0x00000001ff0d7424 */ /* 0x000fe200078e00ff */
[----:B------:R-:W-:Y:S01]  /*65b0*/  LOP3.LUT R11, R19, 0x2, RZ, 0xfc, !PT ;  /* 0x00000002130b7812 */ /* 0x000fe200078efcff */
[----:B------:R-:W-:Y:S01]  /*65c0*/  ULDC UR6, c[0x0][0x14] ;  /* 0x0000050000067ab9 */ /* 0x000fe20000000800 */
[----:B------:R-:W-:Y:S01]  /*65d0*/  PLOP3.LUT P0, PT, P0, P2, PT, 0x8a, 0x0 ;  /* 0x000000000000781c */ /* 0x000fe20000705172 */
[----:B------:R-:W-:Y:S01]  /*65e0*/  UIMAD.WIDE.U32 UR20, UR4, UR6, URZ ;  /* 0x00000006041472a5 */ /* 0x000fe2000f8e003f */
[----:B------:R-:W-:Y:S01]  /*65f0*/  IMAD.MOV.U32 R12, RZ, RZ, RZ ;  /* 0x000000ffff0c7224 */ /* 0x000fe200078e00ff */
[----:B------:R-:W-:-:S02]  /*6600*/  UIMAD UR13, UR5, UR6, URZ ;  /* 0x00000006050d72a4 */ /* 0x000fc4000f8e023f */
[----:B------:R-:W-:Y:S01]  /*6610*/  ULOP3.LUT UR17, URZ, UR7, URZ, 0x33, !UPT ;  /* 0x000000073f117292 */ /* 0x000fe2000f8e333f */
[----:B0-----:R-:W-:Y:S01]  /*6620*/  VIADD R0, R0, 0xf ;  /* 0x0000000f00007836 */ /* 0x001fe20000000000 */
[----:B------:R-:W-:Y:S01]  /*6630*/  UIADD3 UR13, UR21, UR13, URZ ;  /* 0x0000000d150d7290 */ /* 0x000fe2000fffe03f */
[----:B------:R-:W-:-:S03]  /*6640*/  ULDC.64 UR22, c[0x0][0x198] ;  /* 0x0000660000167ab9 */ /* 0x000fc60000000a00 */
[----:B------:R-:W-:-:S04]  /*6650*/  SHF.R.S32.HI R3, RZ, 0x1f, R0 ;  /* 0x0000001fff037819 */ /* 0x000fc80000011400 */
[----:B------:R-:W-:Y:S01]  /*6660*/  LEA.HI R3, R3, R0, RZ, 0x4 ;  /* 0x0000000003037211 */ /* 0x000fe200078f20ff */
[----:B------:R-:W-:-:S03]  /*6670*/  IMAD.MOV.U32 R0, RZ, RZ, 0x1 ;  /* 0x00000001ff007424 */ /* 0x000fc600078e00ff */
[----:B------:R-:W-:-:S05]  /*6680*/  SHF.R.S32.HI R3, RZ, 0x4, R3 ;  /* 0x00000004ff037819 */ /* 0x000fca0000011403 */
[----:B------:R-:W-:-:S07]  /*6690*/  VIADD R10, R3, 0x1 ;  /* 0x00000001030a7836 */ /* 0x000fce0000000000 */
.L_x_127:
[----:B------:R-:W-:-:S03]  /*66a0*/  UMOV UR4, 0xffffffff ;  /* 0xffffffff00047882 */ /* 0x000fc60000000000 */
[----:B------:R-:W-:Y:S05]  /*66b0*/  BRA.DIV UR4, `(.L_x_116) ;  /* 0x0000001604707947 */ /* 0x000fea000b800000 */
[----:B------:R-:W-:-:S13]  /*66c0*/  ELECT P6, URZ, PT ;  /* 0x00000000003f782f */ /* 0x000fda00038c0000 */
.L_x_151:
[----:B------:R-:W0:Y:S01]  /*66d0*/  LDC R4, c[0x0][0x28c] ;  /* 0x0000a300ff047b82 */ /* 0x000e220000000800 */
[----:B------:R-:W-:Y:S01]  /*66e0*/  BSSY B1, `(.L_x_117) ;  /* 0x0000037000017945 */ /* 0x000fe20003800000 */
[----:B0-----:R-:W-:-:S13]  /*66f0*/  ISETP.LT.OR P6, PT, R4, 0x1, !P6 ;  /* 0x000000010400780c */ /* 0x001fda00077c1670 */
[----:B------:R-:W-:Y:S05]  /*6700*/  @P6 BRA `(.L_x_118) ;  /* 0x0000000000d06947 */ /* 0x000fea0003800000 */
[----:B------:R-:W-:Y:S02]  /*6710*/  IMAD.SHL.U32 R15, R9, 0x20, RZ ;  /* 0x00000020090f7824 */ /* 0x000fe400078e00ff */
[----:B------:R-:W-:Y:S02]  /*6720*/  IMAD R18, R7, 0x180, RZ ;  /* 0x0000018007127824 */ /* 0x000fe400078e02ff */
[----:B------:R-:W-:Y:S02]  /*6730*/  IMAD.MOV.U32 R20, RZ, RZ, RZ ;  /* 0x000000ffff147224 */ /* 0x000fe400078e00ff */
[----:B------:R-:W-:Y:S02]  /*6740*/  IMAD.MOV.U32 R4, RZ, RZ, R10 ;  /* 0x000000ffff047224 */ /* 0x000fe400078e000a */
[----:B------:R-:W-:Y:S02]  /*6750*/  IMAD.MOV.U32 R5, RZ, RZ, R0 ;  /* 0x000000ffff057224 */ /* 0x000fe400078e0000 */
[----:B------:R-:W-:-:S07]  /*6760*/  IMAD.MOV.U32 R6, RZ, RZ, R12 ;  /* 0x000000ffff067224 */ /* 0x000fce00078e000c */
.L_x_122:
[----:B------:R-:W0:Y:S01]  /*6770*/  S2R R14, SR_CgaCtaId ;  /* 0x00000000000e7919 */ /* 0x000e220000008800 */
[----:B------:R-:W-:Y:S01]  /*6780*/  MOV R7, 0x400 ;  /* 0x0000040000077802 */ /* 0x000fe20000000f00 */
[----:B------:R-:W1:Y:S03]  /*6790*/  @!P2 LDC R9, c[0x0][0x500] ;  /* 0x00014000ff09ab82 */ /* 0x000e660000000800 */
[----:B0-----:R-:W-:Y:S02]  /*67a0*/  LEA R21, R14, R7, 0x18 ;  /* 0x000000070e157211 */ /* 0x001fe400078ec0ff */
[----:B------:R-:W-:-:S03]  /*67b0*/  SHF.L.U32 R7, R5, 0x1f, RZ ;  /* 0x0000001f05077819 */ /* 0x000fc600000006ff */
[----:B------:R-:W-:-:S04]  /*67c0*/  IMAD R14, R6, 0x8, R21 ;  /* 0x00000008060e7824 */ /* 0x000fc800078e0215 */
[----:B------:R-:W0:Y:S02]  /*67d0*/  SYNCS.PHASECHK.TRANS64.TRYWAIT P1, [R14+URZ+0x88], R7 ;  /* 0x000088070e0075a7 */ /* 0x000e24000802017f */
[----:B01----:R-:W-:Y:S05]  /*67e0*/  @!P1 BRA `(.L_x_119) ;  /* 0x0000001400449947 */ /* 0x003fea0003800000 */
.L_x_152:
[----:B0-----:R-:W-:Y:S01]  /*67f0*/  PRMT R7, R11, 0x9910, RZ ;  /* 0x000099100b077816 */ /* 0x001fe200000000ff */
[----:B------:R0:W-:Y:S03]  /*6800*/  @!P2 SYNCS.ARRIVE.TRANS64 RZ, [R14+URZ], R9 ;  /* 0x000000090effa9a7 */ /* 0x0001e6000800003f */
[----:B------:R-:W-:-:S13]  /*6810*/  ISETP.NE.AND P1, PT, R7, 0x2, PT ;  /* 0x000000020700780c */ /* 0x000fda0003f25270 */
[----:B0-----:R-:W-:Y:S05]  /*6820*/  @P1 BRA `(.L_x_120) ;  /* 0x0000000000041947 */ /* 0x001fea0003800000 */
[----:B------:R-:W-:Y:S01]  /*6830*/  BPT.TRAP 0x1 ;  /* 0x000000040000795c */ /* 0x000fe20000300000 */
.L_x_120:
[----:B------:R-:W-:Y:S05]  /*6840*/  @P0 BRA `(.L_x_121) ;  /* 0x0000000000040947 */ /* 0x000fea0003800000 */
[----:B------:R-:W-:Y:S01]  /*6850*/  BPT.TRAP 0x1 ;  /* 0x000000040000795c */ /* 0x000fe20000300000 */
.L_x_121:
[--C-:B------:R-:W-:Y:S01]  /*6860*/  IMAD R7, R6, 0x3000, R21.reuse ;  /* 0x0000300006077824 */ /* 0x100fe200078e0215 */
[----:B------:R-:W-:Y:S01]  /*6870*/  R2UR UR9, R14 ;  /* 0x000000000e0972ca */ /* 0x000fe200000e0000 */
[----:B------:R-:W-:Y:S01]  /*6880*/  IMAD R21, R6, 0x400, R21 ;  /* 0x0000040006157824 */ /* 0x000fe200078e0215 */
[----:B------:R-:W-:Y:S01]  /*6890*/  UIADD3 UR4, UP0, UR22, 0xf0, URZ ;  /* 0x000000f016047890 */ /* 0x000fe2000ff1e03f */
[----:B------:R-:W-:Y:S01]  /*68a0*/  VIADD R4, R4, 0xffffffff ;  /* 0xffffffff04047836 */ /* 0x000fe20000000000 */
[----:B------:R-:W-:Y:S01]  /*68b0*/  R2UR UR5, R7 ;  /* 0x00000000070572ca */ /* 0x000fe200000e0000 */
[----:B------:R-:W-:Y:S01]  /*68c0*/  UIADD3 UR24, UP1, UR22, 0x1f0, URZ ;  /* 0x000001f016187890 */ /* 0x000fe2000ff3e03f */
[----:B------:R-:W-:Y:S01]  /*68d0*/  R2UR UR8, R21 ;  /* 0x00000000150872ca */ /* 0x000fe200000e0000 */
[----:B------:R-:W-:Y:S01]  /*68e0*/  VIADD R6, R6, 0x1 ;  /* 0x0000000106067836 */ /* 0x000fe20000000000 */
[----:B------:R-:W-:Y:S01]  /*68f0*/  R2UR UR11, R18 ;  /* 0x00000000120b72ca */ /* 0x000fe200000e0000 */
[----:B------:R-:W-:Y:S01]  /*6900*/  UIADD3.X UR25, URZ, UR23, URZ, UP1, !UPT ;  /* 0x000000173f197290 */ /* 0x000fe20008ffe43f */
[----:B------:R-:W-:Y:S01]  /*6910*/  R2UR UR10, R20 ;  /* 0x00000000140a72ca */ /* 0x000fe200000e0000 */
[----:B------:R-:W-:Y:S01]  /*6920*/  UMOV UR6, 0x0 ;  /* 0x0000000000067882 */ /* 0x000fe20000000000 */
[----:B------:R-:W-:Y:S01]  /*6930*/  R2UR UR12, R8 ;  /* 0x00000000080c72ca */ /* 0x000fe200000e0000 */
[----:B------:R-:W-:Y:S01]  /*6940*/  UMOV UR7, 0x10000000 ;  /* 0x1000000000077882 */ /* 0x000fe20000000000 */
[----:B------:R-:W-:Y:S01]  /*6950*/  R2UR UR19, R15 ;  /* 0x000000000f1372ca */ /* 0x000fe200000e0000 */
[----:B------:R-:W-:Y:S01]  /*6960*/  VIADD R20, R20, 0x10 ;  /* 0x0000001014147836 */ /* 0x000fe20000000000 */
[----:B------:R-:W-:Y:S01]  /*6970*/  ISETP.GT.AND P3, PT, R4, 0x1, PT ;  /* 0x000000010400780c */ /* 0x000fe20003f64270 */
[----:B------:R-:W-:Y:S01]  /*6980*/  UIADD3 UR14, UR5, 0x200, URZ ;  /* 0x00000200050e7890 */ /* 0x000fe2000fffe03f */
[----:B------:R-:W-:Y:S01]  /*6990*/  ISETP.NE.AND P1, PT, R6, 0x11, PT ;  /* 0x000000110600780c */ /* 0x000fe20003f25270 */
[----:B------:R-:W-:-:S02]  /*69a0*/  UIADD3.X UR5, URZ, UR23, URZ, UP0, !UPT ;  /* 0x000000173f057290 */ /* 0x000fc400087fe43f */
[----:B------:R-:W-:Y:S01]  /*69b0*/  UIADD3 UR15, UR8, 0x33200, URZ ;  /* 0x00033200080f7890 */ /* 0x000fe2000fffe03f */
[----:B------:R-:W-:Y:S02]  /*69c0*/  SEL R14, RZ, 0x1, P1 ;  /* 0x00000001ff0e7807 */ /* 0x000fe40000800000 */
[----:B------:R-:W-:Y:S01]  /*69d0*/  UMOV UR8, UR14 ;  /* 0x0000000e00087c82 */ /* 0x000fe20008000000 */
[----:B------:R-:W-:Y:S02]  /*69e0*/  SEL R6, R6, RZ, P1 ;  /* 0x000000ff06067207 */ /* 0x000fe40000800000 */
[----:B------:R-:W-:Y:S01]  /*69f0*/  LOP3.LUT R5, R5, R14, RZ, 0x3c, !PT ;  /* 0x0000000e05057212 */ /* 0x000fe200078e3cff */
[----:B------:R0:W-:Y:S02]  /*6a00*/  UTMALDG.3D [UR8], [UR4], desc[UR6] ;  /* 0x00000608040075b4 */ /* 0x0001e40008011000 */
[----:B0-----:R-:W-:Y:S01]  /*6a10*/  UMOV UR8, UR15 ;  /* 0x0000000f00087c82 */ /* 0x001fe20008000000 */
[----:B------:R-:W-:-:S02]  /*6a20*/  UMOV UR11, UR19 ;  /* 0x00000013000b7c82 */ /* 0x000fc40008000000 */
[----:B------:R0:W-:Y:S02]  /*6a30*/  UTMALDG.3D [UR8], [UR24], desc[UR6] ;  /* 0x00000608180075b4 */ /* 0x0001e40008011000 */
[----:B0-----:R-:W-:Y:S05]  /*6a40*/  @P3 BRA `(.L_x_122) ;  /* 0xfffffffc00483947 */ /* 0x001fea000383ffff */
.L_x_118:
[----:B------:R-:W-:Y:S05]  /*6a50*/  BSYNC B1 ;  /* 0x0000000000017941 */ /* 0x000fea0003800000 */
.L_x_117:
[----:B------:R-:W-:Y:S01]  /*6a60*/  LOP3.LUT P3, RZ, R13, 0xff, RZ, 0xc0, !PT ;  /* 0x000000ff0dff7812 */ /* 0x000fe2000786c0ff */
[----:B------:R-:W-:Y:S01]  /*6a70*/  IMAD.IADD R12, R3, 0x1, R12 ;  /* 0x00000001030c7824 */ /* 0x000fe200078e020c */
[----:B------:R-:W-:Y:S01]  /*6a80*/  IADD3 R16, P4, R16, UR20, RZ ;  /* 0x0000001410107c10 */ /* 0x000fe2000ff9e0ff */
[----:B------:R-:W-:Y:S01]  /*6a90*/  ULDC.64 UR4, c[0x0][0x650] ;  /* 0x0001940000047ab9 */ /* 0x000fe20000000a00 */
[----:B------:R-:W-:Y:S01]  /*6aa0*/  BSSY B1, `(.L_x_123) ;  /* 0x000006a000017945 */ /* 0x000fe20003800000 */
[----:B------:R-:W-:Y:S01]  /*6ab0*/  IMAD.MOV.U32 R9, RZ, RZ, -0x1 ;  /* 0xffffffffff097424 */ /* 0x000fe200078e00ff */
[----:B------:R-:W-:Y:S01]  /*6ac0*/  ISETP.GT.U32.AND P1, PT, R12, 0x10, PT ;  /* 0x000000100c00780c */ /* 0x000fe20003f24070 */
[----:B------:R-:W-:Y:S01]  /*6ad0*/  IMAD.MOV.U32 R8, RZ, RZ, -0x1 ;  /* 0xffffffffff087424 */ /* 0x000fe200078e00ff */
[----:B------:R-:W-:Y:S02]  /*6ae0*/  IADD3.X R17, R17, UR13, RZ, P4, !PT ;  /* 0x0000000d11117c10 */ /* 0x000fe4000a7fe4ff */
[----:B------:R-:W-:-:S02]  /*6af0*/  ISETP.LT.U32.AND P1, PT, R3, 0x11, P1 ;  /* 0x000000110300780c */ /* 0x000fc40000f21070 */
[----:B------:R-:W-:Y:S01]  /*6b00*/  PRMT R13, RZ, 0x7610, R13 ;  /* 0x00007610ff0d7816 */ /* 0x000fe2000000000d */
[----:B------:R-:W0:Y:S01]  /*6b10*/  @P3 S2R R5, SR_CgaCtaId ;  /* 0x0000000000053919 */ /* 0x000e220000008800 */
[----:B------:R-:W-:-:S04]  /*6b20*/  @P3 MOV R4, 0x400 ;  /* 0x0000040000043802 */ /* 0x000fc80000000f00 */
[----:B0-----:R-:W-:Y:S01]  /*6b30*/  @P3 LEA R6, R5, R4, 0x18 ;  /* 0x0000000405063211 */ /* 0x001fe200078ec0ff */
[----:B------:R-:W-:-:S03]  /*6b40*/  IMAD.WIDE.U32 R4, R12, -0xf0f0f0f, RZ ;  /* 0xf0f0f0f10c047825 */ /* 0x000fc600078e00ff */
[----:B------:R0:W-:Y:S01]  /*6b50*/  @P3 SYNCS.ARRIVE.TRANS64.A1T0 RZ, [R6+URZ+0x128], RZ ;  /* 0x000128ff06ff39a7 */ /* 0x0001e2000810003f */
[----:B------:R-:W-:Y:S02]  /*6b60*/  ISETP.GE.U32.AND P3, PT, R3, 0x11, PT ;  /* 0x000000110300780c */ /* 0x000fe40003f66070 */
[----:B------:R-:W-:Y:S02]  /*6b70*/  SHF.R.U32.HI R7, RZ, 0x4, R5 ;  /* 0x00000004ff077819 */ /* 0x000fe40000011605 */
[----:B------:R-:W-:Y:S02]  /*6b80*/  SEL R5, RZ, 0x1, !P1 ;  /* 0x00000001ff057807 */ /* 0x000fe40004800000 */
[----:B------:R-:W-:Y:S01]  /*6b90*/  ISETP.GE.U32.AND P1, PT, R16, UR4, PT ;  /* 0x0000000410007c0c */ /* 0x000fe2000bf26070 */
[----:B------:R-:W-:Y:S01]  /*6ba0*/  IMAD R12, R7, -0x11, R12 ;  /* 0xffffffef070c7824 */ /* 0x000fe200078e020c */
[----:B------:R-:W-:Y:S02]  /*6bb0*/  LOP3.LUT R0, R0, R5, RZ, 0x3c, !PT ;  /* 0x0000000500007212 */ /* 0x000fe400078e3cff */
[----:B------:R-:W-:-:S02]  /*6bc0*/  ISETP.GE.U32.AND.EX P1, PT, R17, UR5, PT, P1 ;  /* 0x0000000511007c0c */ /* 0x000fc4000bf26110 */
[----:B------:R-:W-:Y:S02]  /*6bd0*/  PRMT R4, RZ, 0x7610, R4 ;  /* 0x00007610ff047816 */ /* 0x000fe40000000004 */
[----:B------:R-:W-:Y:S01]  /*6be0*/  @P3 LOP3.LUT R0, R0, 0x1, R7, 0x78, !PT ;  /* 0x0000000100003812 */ /* 0x000fe200078e7807 */
[----:B------:R-:W-:-:S08]  /*6bf0*/  IMAD.MOV.U32 R7, RZ, RZ, -0x1 ;  /* 0xffffffffff077424 */ /* 0x000fd000078e00ff */
[----:B0-----:R-:W-:Y:S05]  /*6c00*/  @P1 BRA `(.L_x_124) ;  /* 0x00000004004c1947 */ /* 0x001fea0003800000 */
[----:B------:R-:W-:Y:S01]  /*6c10*/  ULDC.64 UR4, c[0x0][0x628] ;  /* 0x00018a0000047ab9 */ /* 0x000fe20000000a00 */
[----:B------:R-:W0:Y:S01]  /*6c20*/  S2R R15, SR_CTAID.X ;  /* 0x00000000000f7919 */ /* 0x000e220000002500 */
[----:B------:R-:W-:Y:S01]  /*6c30*/  ISETP.NE.U32.AND P1, PT, RZ, UR4, PT ;  /* 0x00000004ff007c0c */ /* 0x000fe2000bf25070 */
[----:B------:R-:W-:Y:S01]  /*6c40*/  ULDC UR7, c[0x0][0x630] ;  /* 0x00018c0000077ab9 */ /* 0x000fe20000000800 */
[----:B------:R-:W-:Y:S01]  /*6c50*/  IMAD.MOV.U32 R4, RZ, RZ, R16 ;  /* 0x000000ffff047224 */ /* 0x000fe200078e0010 */
[----:B------:R-:W1:Y:S01]  /*6c60*/  S2R R14, SR_CTAID.Y ;  /* 0x00000000000e7919 */ /* 0x000e620000002600 */
[----:B------:R-:W-:Y:S01]  /*6c70*/  ISETP.NE.AND.EX P1, PT, RZ, UR5, PT, P1 ;  /* 0x00000005ff007c0c */ /* 0x000fe2000bf25310 */
[----:B------:R-:W-:-:S12]  /*6c80*/  IMAD.MOV.U32 R5, RZ, RZ, R17 ;  /* 0x000000ffff057224 */ /* 0x000fd800078e0011 */
[----:B------:R-:W-:Y:S05]  /*6c90*/  @!P1 BRA `(.L_x_125) ;  /* 0x0000000000289947 */ /* 0x000fea0003800000 */
[----:B------:R-:W-:Y:S02]  /*6ca0*/  ULDC UR6, c[0x0][0x634] ;  /* 0x00018d0000067ab9 */ /* 0x000fe40000000800 */
[----:B------:R-:W-:-:S05]  /*6cb0*/  IADD3 R9, P1, R16, UR6, RZ ;  /* 0x0000000610097c10 */ /* 0x000fca000ff3e0ff */
[----:B------:R-:W-:-:S04]  /*6cc0*/  IMAD.X R21, RZ, RZ, R17, P1 ;  /* 0x000000ffff157224 */ /* 0x000fc800008e0611 */
[----:B------:R-:W-:-:S04]  /*6cd0*/  IMAD.WIDE.U32 R6, R21, UR4, RZ ;  /* 0x0000000415067c25 */ /* 0x000fc8000f8e00ff */
[----:B------:R-:W-:-:S04]  /*6ce0*/  IMAD.WIDE.U32 R6, P1, R9, UR5, R6 ;  /* 0x0000000509067c25 */ /* 0x000fc8000f820006 */
[----:B------:R-:W-:-:S04]  /*6cf0*/  IMAD.WIDE.U32 R8, R9, UR4, RZ ;  /* 0x0000000409087c25 */ /* 0x000fc8000f8e00ff */
[----:B------:R-:W-:Y:S01]  /*6d00*/  IMAD.X R5, RZ, RZ, RZ, P1 ;  /* 0x000000ffff057224 */ /* 0x000fe200008e06ff */
[----:B------:R-:W-:Y:S01]  /*6d10*/  IADD3 RZ, P1, R9, R6, RZ ;  /* 0x0000000609ff7210 */ /* 0x000fe20007f3e0ff */
[----:B------:R-:W-:-:S04]  /*6d20*/  IMAD.MOV.U32 R4, RZ, RZ, R7 ;  /* 0x000000ffff047224 */ /* 0x000fc800078e0007 */
[----:B------:R-:W-:-:S08]  /*6d30*/  IMAD.WIDE.U32.X R4, R21, UR5, R4, P1 ;  /* 0x0000000515047c25 */ /* 0x000fd000088e0404 */
.L_x_125:
[--C-:B------:R-:W-:Y:S01]  /*6d40*/  SHF.R.U64 R8, R4, UR7, R5.reuse ;  /* 0x0000000704087c19 */ /* 0x100fe20008001205 */
[----:B------:R-:W-:Y:S01]  /*6d50*/  ULDC.64 UR4, c[0x0][0x620] ;  /* 0x0001880000047ab9 */ /* 0x000fe20000000a00 */
[----:B------:R-:W-:Y:S01]  /*6d60*/  SHF.R.U32.HI R4, RZ, UR7, R5 ;  /* 0x00000007ff047c19 */ /* 0x000fe20008011605 */
[----:B------:R-:W2:Y:S01]  /*6d70*/  LDC R24, c[0x0][0x144] ;  /* 0x00005100ff187b82 */ /* 0x000ea20000000800 */
[----:B------:R-:W-:Y:S01]  /*6d80*/  IADD3 R7, P1, RZ, -R8, RZ ;  /* 0x80000008ff077210 */ /* 0x000fe20007f3e0ff */
[----:B------:R-:W-:Y:S01]  /*6d90*/  ULDC.64 UR8, c[0x0][0x640] ;  /* 0x0001900000087ab9 */ /* 0x000fe20000000a00 */
[----:B0-----:R-:W-:Y:S01]  /*6da0*/  I2FP.F32.U32 R9, R15 ;  /* 0x0000000f00097245 */ /* 0x001fe20000201000 */
[----:B------:R-:W-:Y:S02]  /*6db0*/  ULDC UR6, c[0x0][0x608] ;  /* 0x0001820000067ab9 */ /* 0x000fe40000000800 */
[----:B------:R-:W-:Y:S01]  /*6dc0*/  IMAD.X R4, RZ, RZ, ~R4, P1 ;  /* 0x000000ffff047224 */ /* 0x000fe200008e0e04 */
[----:B------:R-:W-:Y:S01]  /*6dd0*/  ISETP.NE.U32.AND P1, PT, RZ, UR8, PT ;  /* 0x00000008ff007c0c */ /* 0x000fe2000bf25070 */
[----:B------:R-:W0:Y:S02]  /*6de0*/  LDC R21, c[0x0][0x148] ;  /* 0x00005200ff157b82 */ /* 0x000e240000000800 */
[----:B------:R-:W-:Y:S01]  /*6df0*/  IMAD R6, R4, UR4, RZ ;  /* 0x0000000404067c24 */ /* 0x000fe2000f8e02ff */
[----:B------:R-:W-:Y:S01]  /*6e00*/  ISETP.NE.AND.EX P1, PT, RZ, UR9, PT, P1 ;  /* 0x00000009ff007c0c */ /* 0x000fe2000bf25310 */
[----:B------:R-:W-:Y:S01]  /*6e10*/  IMAD.WIDE.U32 R4, R7, UR4, R16 ;  /* 0x0000000407047c25 */ /* 0x000fe2000f8e0010 */
[----:B------:R-:W-:-:S03]  /*6e20*/  ULDC UR4, c[0x0][0x150] ;  /* 0x0000540000047ab9 */ /* 0x000fc60000000800 */
[----:B------:R-:W-:Y:S02]  /*6e30*/  IMAD R7, R7, UR5, R6 ;  /* 0x0000000507077c24 */ /* 0x000fe4000f8e0206 */
[----:B------:R-:W-:Y:S01]  /*6e40*/  FMUL R6, R9, UR4 ;  /* 0x0000000409067c20 */ /* 0x000fe20008400000 */
[----:B------:R-:W-:Y:S01]  /*6e50*/  ULDC UR4, c[0x0][0x618] ;  /* 0x0001860000047ab9 */ /* 0x000fe20000000800 */
[----:B------:R-:W-:Y:S01]  /*6e60*/  ULDC UR5, c[0x0][0x154] ;  /* 0x0000550000057ab9 */ /* 0x000fe20000000800 */
[----:B------:R-:W-:-:S03]  /*6e70*/  IMAD.IADD R5, R5, 0x1, R7 ;  /* 0x0000000105057824 */ /* 0x000fc600078e0207 */
[----:B------:R-:W3:Y:S02]  /*6e80*/  F2I.U32.TRUNC.NTZ R6, R6 ;  /* 0x0000000600067305 */ /* 0x000ee4000020f000 */
[----:B------:R-:W-:Y:S02]  /*6e90*/  SHF.R.U64 R9, R4, UR4, R5 ;  /* 0x0000000404097c19 */ /* 0x000fe40008001205 */
[----:B-1----:R-:W-:-:S05]  /*6ea0*/  I2FP.F32.U32 R4, R14 ;  /* 0x0000000e00047245 */ /* 0x002fca0000201000 */
[----:B------:R-:W-:Y:S01]  /*6eb0*/  FMUL R22, R4, UR5 ;  /* 0x0000000504167c20 */ /* 0x000fe20008400000 */
[----:B------:R-:W-:Y:S01]  /*6ec0*/  SHF.R.U32.HI R4, RZ, UR4, R5 ;  /* 0x00000004ff047c19 */ /* 0x000fe20008011605 */
[----:B------:R-:W-:-:S03]  /*6ed0*/  ULDC UR4, c[0x0][0x658] ;  /* 0x0001960000047ab9 */ /* 0x000fc60000000800 */
[--C-:B------:R-:W-:Y:S01]  /*6ee0*/  SHF.R.U64 R20, R9, UR6, R4.reuse ;  /* 0x0000000609147c19 */ /* 0x100fe20008001204 */
[----:B------:R-:W1:Y:S01]  /*6ef0*/  F2I.U32.TRUNC.NTZ R22, R22 ;  /* 0x0000001600167305 */ /* 0x000e62000020f000 */
[----:B------:R-:W-:Y:S01]  /*6f00*/  SHF.R.U32.HI R5, RZ, UR6, R4 ;  /* 0x00000006ff057c19 */ /* 0x000fe20008011604 */
[----:B---3--:R-:W-:-:S03]  /*6f10*/  IMAD.MOV R6, RZ, RZ, -R6 ;  /* 0x000000ffff067224 */ /* 0x008fc600078e0a06 */
[----:B------:R-:W-:Y:S01]  /*6f20*/  SHF.R.U64 R18, R20, UR4, R5 ;  /* 0x0000000414127c19 */ /* 0x000fe20008001205 */
[----:B--2---:R-:W-:Y:S01]  /*6f30*/  IMAD R15, R24, R6, R15 ;  /* 0x00000006180f7224 */ /* 0x004fe200078e020f */
[----:B------:R-:W-:-:S03]  /*6f40*/  SHF.R.U32.HI R23, RZ, UR4, R5 ;  /* 0x00000004ff177c19 */ /* 0x000fc60008011605 */
[----:B------:R-:W-:Y:S02]  /*6f50*/  IMAD.MOV.U32 R4, RZ, RZ, R18 ;  /* 0x000000ffff047224 */ /* 0x000fe400078e0012 */
[----:B------:R-:W-:Y:S01]  /*6f60*/  IMAD.MOV.U32 R5, RZ, RZ, R23 ;  /* 0x000000ffff057224 */ /* 0x000fe200078e0017 */
[----:B-1----:R-:W-:Y:S06]  /*6f70*/  @!P1 BRA `(.L_x_126) ;  /* 0x0000000000289947 */ /* 0x002fec0003800000 */
[----:B------:R-:W-:Y:S02]  /*6f80*/  ULDC UR4, c[0x0][0x64c] ;  /* 0x0001930000047ab9 */ /* 0x000fe40000000800 */
[----:B------:R-:W-:-:S05]  /*6f90*/  IADD3 R5, P1, R18, UR4, RZ ;  /* 0x0000000412057c10 */ /* 0x000fca000ff3e0ff */
[----:B------:R-:W-:-:S04]  /*6fa0*/  IMAD.X R23, RZ, RZ, R23, P1 ;  /* 0x000000ffff177224 */ /* 0x000fc800008e0617 */
[----:B------:R-:W-:-:S04]  /*6fb0*/  IMAD.WIDE.U32 R6, R23, UR8, RZ ;  /* 0x0000000817067c25 */ /* 0x000fc8000f8e00ff */
[----:B------:R-:W-:-:S04]  /*6fc0*/  IMAD.WIDE.U32 R6, P1, R5, UR9, R6 ;  /* 0x0000000905067c25 */ /* 0x000fc8000f820006 */
[----:B------:R-:W-:-:S04]  /*6fd0*/  IMAD.WIDE.U32 R4, R5, UR8, RZ ;  /* 0x0000000805047c25 */ /* 0x000fc8000f8e00ff */
[----:B------:R-:W-:Y:S01]  /*6fe0*/  IMAD.MOV.U32 R4, RZ, RZ, R7 ;  /* 0x000000ffff047224 */ /* 0x000fe200078e0007 */
[----:B------:R-:W-:Y:S01]  /*6ff0*/  IADD3 RZ, P3, R5, R6, RZ ;  /* 0x0000000605ff7210 */ /* 0x000fe20007f7e0ff */
[----:B------:R-:W-:-:S04]  /*7000*/  IMAD.X R5, RZ, RZ, RZ, P1 ;  /* 0x000000ffff057224 */ /* 0x000fc800008e06ff */
[----:B------:R-:W-:-:S08]  /*7010*/  IMAD.WIDE.U32.X R4, R23, UR9, R4, P3 ;  /* 0x0000000917047c25 */ /* 0x000fd000098e0404 */
.L_x_126:
[----:B------:R-:W-:Y:S01]  /*7020*/  ISETP.NE.AND P1, PT, R2, 0x1, PT ;  /* 0x000000010200780c */ /* 0x000fe20003f25270 */
[----:B------:R-:W-:Y:S01]  /*7030*/  ULDC UR4, c[0x0][0x648] ;  /* 0x0001920000047ab9 */ /* 0x000fe20000000800 */
[----:B------:R-:W-:Y:S01]  /*7040*/  LOP3.LUT R20, R20, UR17, RZ, 0xc0, !PT ;  /* 0x0000001114147c12 */ /* 0x000fe2000f8ec0ff */
[----:B------:R-:W-:Y:S01]  /*7050*/  IMAD.MOV R22, RZ, RZ, -R22 ;  /* 0x000000ffff167224 */ /* 0x000fe200078e0a16 */
[----:B------:R-:W-:Y:S01]  /*7060*/  SHF.R.U64 R5, R4, UR4, R5 ;  /* 0x0000000404057c19 */ /* 0x000fe20008001205 */
[----:B------:R-:W-:Y:S01]  /*7070*/  ULDC UR4, c[0x0][0x638] ;  /* 0x00018e0000047ab9 */ /* 0x000fe20000000800 */
[----:B------:R-:W-:Y:S01]  /*7080*/  LOP3.LUT R9, R9, UR16, RZ, 0xc0, !PT ;  /* 0x0000001009097c12 */ /* 0x000fe2000f8ec0ff */
[----:B------:R-:W-:Y:S01]  /*7090*/  ULDC UR5, c[0x0][0x610] ;  /* 0x0001840000057ab9 */ /* 0x000fe20000000800 */
[----:B------:R-:W-:Y:S02]  /*70a0*/  IMAD.MOV.U32 R4, RZ, RZ, 0x1 ;  /* 0x00000001ff047424 */ /* 0x000fe400078e00ff */
[----:B------:R-:W-:-:S02]  /*70b0*/  IMAD.MOV R7, RZ, RZ, -R5 ;  /* 0x000000ffff077224 */ /* 0x000fc400078e0a05 */
[----:B------:R-:W-:Y:S02]  /*70c0*/  IMAD R20, R5, UR18, R20 ;  /* 0x0000001205147c24 */ /* 0x000fe4000f8e0214 */
[----:B0-----:R-:W-:Y:S02]  /*70d0*/  @P1 IMAD R15, R21, R22, R14 ;  /* 0x00000016150f1224 */ /* 0x001fe400078e020e */
[----:B------:R-:W-:Y:S01]  /*70e0*/  IMAD R18, R7, UR4, R18 ;  /* 0x0000000407127c24 */ /* 0x000fe2000f8e0212 */
[----:B------:R-:W-:Y:S01]  /*70f0*/  ULDC UR4, c[0x0][0x600] ;  /* 0x0001800000047ab9 */ /* 0x000fe20000000800 */
[----:B------:R-:W-:Y:S02]  /*7100*/  IMAD R15, R20, UR5, R15 ;  /* 0x00000005140f7c24 */ /* 0x000fe4000f8e020f */
[----:B------:R-:W-:-:S05]  /*7110*/  IMAD R18, R18, UR4, R9 ;  /* 0x0000000412127c24 */ /* 0x000fca000f8e0209 */
[----:B------:R-:W-:Y:S02]  /*7120*/  SEL R9, R18, R15, !P1 ;  /* 0x0000000f12097207 */ /* 0x000fe40004800000 */
[----:B------:R-:W-:-:S07]  /*7130*/  SEL R7, R15, R18, !P1 ;  /* 0x000000120f077207 */ /* 0x000fce0004800000 */
.L_x_124:
[----:B------:R-:W-:Y:S05]  /*7140*/  BSYNC B1 ;  /* 0x0000000000017941 */ /* 0x000fea0003800000 */
.L_x_123:
[----:B------:R-:W-:-:S13]  /*7150*/  LOP3.LUT P1, RZ, R4, 0xff, RZ, 0xc0, !PT ;  /* 0x000000ff04ff7812 */ /* 0x000fda000782c0ff */
[----:B------:R-:W-:Y:S05]  /*7160*/  @P1 BRA `(.L_x_127) ;  /* 0xfffffff4004c1947 */ /* 0x000fea000383ffff */
[----:B------:R-:W-:Y:S05]  /*7170*/  BSYNC B0 ;  /* 0x0000000000007941 */ /* 0x000fea0003800000 */
.L_x_115:
[----:B------:R-:W-:-:S03]  /*7180*/  UMOV UR4, 0xffffffff ;  /* 0xffffffff00047882 */ /* 0x000fc60000000000 */
[----:B------:R-:W-:Y:S05]  /*7190*/  BRA.DIV UR4, `(.L_x_128) ;  /* 0x0000000a04ec7947 */ /* 0x000fea000b800000 */
[----:B------:R-:W-:-:S13]  /*71a0*/  ELECT P6, URZ, PT ;  /* 0x00000000003f782f */ /* 0x000fda00038c0000 */
.L_x_155:
[----:B------:R-:W-:Y:S04]  /*71b0*/  BSSY B0, `(.L_x_129) ;  /* 0x00000a0000007945 */ /* 0x000fe80003800000 */
[----:B------:R-:W-:Y:S05]  /*71c0*/  @!P6 BRA `(.L_x_130) ;  /* 0x000000080078e947 */ /* 0x000fea0003800000 */
[----:B------:R-:W-:-:S04]  /*71d0*/  LOP3.LUT R19, R19, 0x2, RZ, 0xfc, !PT ;  /* 0x0000000213137812 */ /* 0x000fc800078efcff */
[----:B------:R-:W-:-:S13]  /*71e0*/  ISETP.NE.AND P0, PT, R19, 0x3, PT ;  /* 0x000000031300780c */ /* 0x000fda0003f05270 */
[----:B------:R-:W-:Y:S05]  /*71f0*/  @!P0 BRA `(.L_x_131) ;  /* 0x0000000000048947 */ /* 0x000fea0003800000 */
[----:B------:R-:W-:Y:S01]  /*7200*/  BPT.TRAP 0x1 ;  /* 0x000000040000795c */ /* 0x000fe20000300000 */
.L_x_131:
[----:B------:R-:W0:Y:S01]  /*7210*/  S2R R3, SR_CgaCtaId ;  /* 0x0000000000037919 */ /* 0x000e220000008800 */
[----:B------:R-:W-:-:S04]  /*7220*/  MOV R2, 0x400 ;  /* 0x0000040000027802 */ /* 0x000fc80000000f00 */
[----:B0-----:R-:W-:Y:S02]  /*7230*/  LEA R3, R3, R2, 0x18 ;  /* 0x0000000203037211 */ /* 0x001fe400078ec0ff */
[----:B------:R-:W-:-:S03]  /*7240*/  SHF.L.U32 R2, R0, 0x1f, RZ ;  /* 0x0000001f00027819 */ /* 0x000fc600000006ff */
[----:B------:R-:W-:-:S04]  /*7250*/  VIADD R3, R3, 0x88 ;  /* 0x0000008803037836 */ /* 0x000fc80000000000 */
[C---:B------:R-:W-:Y:S02]  /*7260*/  IMAD R7, R12.reuse, 0x8, R3 ;  /* 0x000000080c077824 */ /* 0x040fe400078e0203 */
[----:B------:R-:W-:Y:S02]  /*7270*/  VIADD R12, R12, 0x1 ;  /* 0x000000010c0c7836 */ /* 0x000fe40000000000 */
[----:B------:R-:W0:Y:S03]  /*7280*/  SYNCS.PHASECHK.TRANS64.TRYWAIT P0, [R7+URZ], R2 ;  /* 0x00000002070075a7 */ /* 0x000e26000800017f */
[----:B------:R-:W-:-:S04]  /*7290*/  ISETP.NE.AND P1, PT, R12, 0x11, PT ;  /* 0x000000110c00780c */ /* 0x000fc80003f25270 */
[----:B------:R-:W-:Y:S02]  /*72a0*/  SEL R5, RZ, 0x1, P1 ;  /* 0x00000001ff057807 */ /* 0x000fe40000800000 */
[----:B------:R-:W-:Y:S02]  /*72b0*/  SEL R12, R12, RZ, P1 ;  /* 0x000000ff0c0c7207 */ /* 0x000fe40000800000 */
[----:B------:R-:W-:-:S03]  /*72c0*/  LOP3.LUT R5, R0, R5, RZ, 0x3c, !PT ;  /* 0x0000000500057212 */ /* 0x000fc600078e3cff */
[----:B------:R-:W-:Y:S01]  /*72d0*/  IMAD R9, R12, 0x8, R3 ;  /* 0x000000080c097824 */ /* 0x000fe200078e0203 */
[----:B------:R-:W-:Y:S01]  /*72e0*/  SHF.L.U32 R4, R5, 0x1f, RZ ;  /* 0x0000001f05047819 */ /* 0x000fe200000006ff */
[----:B0-----:R-:W-:Y:S06]  /*72f0*/  @!P0 BRA `(.L_x_132) ;  /* 0x0000000800b48947 */ /* 0x001fec0003800000 */
.L_x_156:
[----:B------:R-:W1:Y:S01]  /*7300*/  SYNCS.PHASECHK.TRANS64.TRYWAIT P0, [R9+URZ], R4 ;  /* 0x00000004090075a7 */ /* 0x000e62000800017f */
[----:B------:R-:W-:-:S05]  /*7310*/  VIADD R0, R12, 0x1 ;  /* 0x000000010c007836 */ /* 0x000fca0000000000 */
[----:B------:R-:W-:-:S04]  /*7320*/  ISETP.NE.AND P1, PT, R0, 0x11, PT ;  /* 0x000000110000780c */ /* 0x000fc80003f25270 */
[----:B0-----:R-:W-:Y:S02]  /*7330*/  SEL R2, RZ, 0x1, P1 ;  /* 0x00000001ff027807 */ /* 0x001fe40000800000 */
[----:B------:R-:W-:Y:S02]  /*7340*/  SEL R0, R0, RZ, P1 ;  /* 0x000000ff00007207 */ /* 0x000fe40000800000 */
[----:B------:R-:W-:-:S03]  /*7350*/  LOP3.LUT R7, R5, R2, RZ, 0x3c, !PT ;  /* 0x0000000205077212 */ /* 0x000fc600078e3cff */
[----:B------:R-:W-:Y:S01]  /*7360*/  IMAD R6, R0, 0x8, R3 ;  /* 0x0000000800067824 */ /* 0x000fe200078e0203 */
[----:B------:R-:W-:Y:S01]  /*7370*/  SHF.L.U32 R5, R7, 0x1f, RZ ;  /* 0x0000001f07057819 */ /* 0x000fe200000006ff */
[----:B-1----:R-:W-:Y:S06]  /*7380*/  @!P0 BRA `(.L_x_133) ;  /* 0x0000000800a48947 */ /* 0x002fec0003800000 */
.L_x_157:
[----:B------:R-:W1:Y:S01]  /*7390*/  SYNCS.PHASECHK.TRANS64.TRYWAIT P0, [R6+URZ], R5 ;  /* 0x00000005060075a7 */ /* 0x000e62000800017f */
[----:B------:R-:W-:-:S05]  /*73a0*/  VIADD R0, R0, 0x1 ;  /* 0x0000000100007836 */ /* 0x000fca0000000000 */
[----:B------:R-:W-:-:S04]  /*73b0*/  ISETP.NE.AND P1, PT, R0, 0x11, PT ;  /* 0x000000110000780c */ /* 0x000fc80003f25270 */
[----:B------:R-:W-:Y:S02]  /*73c0*/  SEL R2, RZ, 0x1, P1 ;  /* 0x00000001ff027807 */ /* 0x000fe40000800000 */
[----:B------:R-:W-:Y:S02]  /*73d0*/  SEL R0, R0, RZ, P1 ;  /* 0x000000ff00007207 */ /* 0x000fe40000800000 */
[----:B------:R-:W-:-:S03]  /*73e0*/  LOP3.LUT R7, R7, R2, RZ, 0x3c, !PT ;  /* 0x0000000207077212 */ /* 0x000fc600078e3cff */
[----:B0-----:R-:W-:Y:S01]  /*73f0*/  IMAD R9, R0, 0x8, R3 ;  /* 0x0000000800097824 */ /* 0x001fe200078e0203 */
[----:B------:R-:W-:Y:S01]  /*7400*/  SHF.L.U32 R4, R7, 0x1f, RZ ;  /* 0x0000001f07047819 */ /* 0x000fe200000006ff */
[----:B-1----:R-:W-:Y:S06]  /*7410*/  @!P0 BRA `(.L_x_134) ;  /* 0x0000000800948947 */ /* 0x002fec0003800000 */
.L_x_158:
        /* <DEDUP_REMOVED lines=9> */
.L_x_159:
        /* <DEDUP_REMOVED lines=9> */
.L_x_160:
        /* <DEDUP_REMOVED lines=9> */
.L_x_161:
        /* <DEDUP_REMOVED lines=9> */
.L_x_162:
        /* <DEDUP_REMOVED lines=9> */
.L_x_163:
        /* <DEDUP_REMOVED lines=9> */
.L_x_164:
        /* <DEDUP_REMOVED lines=9> */
.L_x_165:
        /* <DEDUP_REMOVED lines=9> */
.L_x_166:
        /* <DEDUP_REMOVED lines=9> */
.L_x_167:
        /* <DEDUP_REMOVED lines=9> */
.L_x_168:
        /* <DEDUP_REMOVED lines=9> */
.L_x_169:
        /* <DEDUP_REMOVED lines=9> */
.L_x_170:
[----:B------:R-:W1:Y:S01]  /*7ae0*/  SYNCS.PHASECHK.TRANS64.TRYWAIT P0, [R9+URZ], R4 ;  /* 0x00000004090075a7 */ /* 0x000e62000800017f */
[----:B------:R-:W-:-:S05]  /*7af0*/  VIADD R0, R0, 0x1 ;  /* 0x0000000100007836 */ /* 0x000fca0000000000 */
[----:B------:R-:W-:-:S04]  /*7b00*/  ISETP.NE.AND P1, PT, R0, 0x11, PT ;  /* 0x000000110000780c */ /* 0x000fc80003f25270 */
[----:B------:R-:W-:Y:S02]  /*7b10*/  SEL R2, RZ, 0x1, P1 ;  /* 0x00000001ff027807 */ /* 0x000fe40000800000 */
[----:B------:R-:W-:Y:S02]  /*7b20*/  SEL R0, R0, RZ, P1 ;  /* 0x000000ff00007207 */ /* 0x000fe40000800000 */
[----:B------:R-:W-:Y:S01]  /*7b30*/  LOP3.LUT R2, R7, R2, RZ, 0x3c, !PT ;  /* 0x0000000207027212 */ /* 0x000fe200078e3cff */
[----:B-1----:R-:W-:Y:S06]  /*7b40*/  @!P0 BRA `(.L_x_147) ;  /* 0x0000000400cc8947 */ /* 0x002fec0003800000 */
.L_x_171:
[----:B------:R-:W-:Y:S01]  /*7b50*/  IMAD R3, R0, 0x8, R3 ;  /* 0x0000000800037824 */ /* 0x000fe200078e0203 */
[----:B------:R-:W-:-:S07]  /*7b60*/  SHF.L.U32 R0, R2, 0x1f, RZ ;  /* 0x0000001f02007819 */ /* 0x000fce00000006ff */
.L_x_148:
[----:B--2---:R2:W3:Y:S02]  /*7b70*/  SYNCS.PHASECHK.TRANS64.TRYWAIT P0, [R3+URZ], R0 ;  /* 0x00000000030075a7 */ /* 0x0044e4000800017f */
[----:B---3--:R-:W-:Y:S05]  /*7b80*/  @!P0 NANOSLEEP.SYNCS 0x989680 ;  /* 0x009896800000895d */ /* 0x008fea0003900000 */
[----:B------:R-:W3:Y:S02]  /*7b90*/  @!P0 SYNCS.PHASECHK.TRANS64 P0, [R3+URZ], R0 ;  /* 0x00000000030085a7 */ /* 0x000ee4000800007f */
[----:B---3--:R-:W-:Y:S05]  /*7ba0*/  @!P0 BRA `(.L_x_148) ;  /* 0xfffffffc00f08947 */ /* 0x008fea000383ffff */
.L_x_130:
[----:B------:R-:W-:Y:S05]  /*7bb0*/  BSYNC B0 ;  /* 0x0000000000007941 */ /* 0x000fea0003800000 */
.L_x_129:
[----:B------:R-:W-:Y:S05]  /*7bc0*/  EXIT ;  /* 0x000000000000794d */ /* 0x000fea0003800000 */
.L_x_18:
[----:B---3--:R3:W4:Y:S02]  /*7bd0*/  SYNCS.PHASECHK.TRANS64.TRYWAIT P1, [R3+URZ], R0 ;  /* 0x00000000030075a7 */ /* 0x008724000802017f */
[----:B----4-:R-:W-:Y:S05]  /*7be0*/  @!P1 NANOSLEEP.SYNCS 0x989680 ;  /* 0x009896800000995d */ /* 0x010fea0003900000 */
[----:B------:R-:W4:Y:S02]  /*7bf0*/  @!P1 SYNCS.PHASECHK.TRANS64 P1, [R3+URZ], R0 ;  /* 0x00000000030095a7 */ /* 0x000f24000802007f */
[----:B----4-:R-:W-:Y:S05]  /*7c00*/  @!P1 BRA `(.L_x_18) ;  /* 0xfffffffc00f09947 */ /* 0x010fea000383ffff */
[----:B------:R-:W-:Y:S05]  /*7c10*/  BRA `(.L_x_17) ;  /* 0xffffff9400f07947 */ /* 0x000fea000383ffff */
.L_x_23:
[----:B-1----:R-:W-:-:S04]  /*7c20*/  IMAD.U32 R5, RZ, RZ, UR4 ;  /* 0x00000004ff057e24 */ /* 0x002fc8000f8e00ff */
[----:B------:R1:W2:Y:S03]  /*7c30*/  SYNCS.PHASECHK.TRANS64.TRYWAIT P1, [R5+URZ], R4 ;  /* 0x00000004050075a7 */ /* 0x0002a6000802017f */
[----:B--2---:R-:W-:Y:S05]  /*7c40*/  @!P1 NANOSLEEP.SYNCS 0x989680 ;  /* 0x009896800000995d */ /* 0x004fea0003900000 */
[----:B------:R-:W2:Y:S02]  /*7c50*/  @!P1 SYNCS.PHASECHK.TRANS64 P1, [R5+URZ], R4 ;  /* 0x00000004050095a7 */ /* 0x000ea4000802007f */
[----:B--2---:R-:W-:Y:S05]  /*7c60*/  @!P1 BRA `(.L_x_23) ;  /* 0xfffffffc00ec9947 */ /* 0x004fea000383ffff */
[----:B------:R-:W-:Y:S05]  /*7c70*/  BRA `(.L_x_22) ;  /* 0xffffff98009c7947 */ /* 0x000fea000383ffff */
.L_x_116:
[----:B------:R-:W-:Y:S01]  /*7c80*/  BSSY B1, `(.L_x_149) ;  /* 0x0000006000017945 */ /* 0x000fe20003800000 */
[----:B------:R-:W-:-:S07]  /*7c90*/  IMAD.MOV.U32 R15, RZ, RZ, -0x1 ;  /* 0xffffffffff0f7424 */ /* 0x000fce00078e00ff */
[----:B------:R-:W-:Y:S05]  /*7ca0*/  WARPSYNC.COLLECTIVE R15, `(.L_x_150) ;  /* 0x000000000f0c7348 */ /* 0x000fea0003c00000 */
[----:B------:R-:W-:Y:S02]  /*7cb0*/  ELECT P6, UR62, PT ;  /* 0x00000000003e782f */ /* 0x000fe400038c0000 */
[----:B------:R-:W-:Y:S01]  /*7cc0*/  MOV R14, UR62 ;  /* 0x0000003e000e7c02 */ /* 0x000fe20008000f00 */
[----:B------:R-:W-:Y:S10]  /*7cd0*/  ENDCOLLECTIVE ;  /* 0x000000000000791b */ /* 0x000ff40003800000 */
.L_x_150:
[----:B------:R-:W-:Y:S05]  /*7ce0*/  BSYNC B1 ;  /* 0x0000000000017941 */ /* 0x000fea0003800000 */
.L_x_149:
[----:B------:R-:W-:Y:S05]  /*7cf0*/  BRA `(.L_x_151) ;  /* 0xffffffe800747947 */ /* 0x000fea000383ffff */
.L_x_119:
[----:B0-----:R0:W1:Y:S02]  /*7d00*/  SYNCS.PHASECHK.TRANS64.TRYWAIT P1, [R14+URZ+0x88], R7 ;  /* 0x000088070e0075a7 */ /* 0x001064000802017f */
[----:B-1----:R-:W-:Y:S05]  /*7d10*/  @!P1 NANOSLEEP.SYNCS 0x989680 ;  /* 0x009896800000995d */ /* 0x002fea0003900000 */
[----:B------:R-:W1:Y:S02]  /*7d20*/  @!P1 SYNCS.PHASECHK.TRANS64 P1, [R14+URZ+0x88], R7 ;  /* 0x000088070e0095a7 */ /* 0x000e64000802007f */
[----:B-1----:R-:W-:Y:S05]  /*7d30*/  @!P1 BRA `(.L_x_119) ;  /* 0xfffffffc00f09947 */ /* 0x002fea000383ffff */
[----:B------:R-:W-:Y:S05]  /*7d40*/  BRA `(.L_x_152) ;  /* 0xffffffe800a87947 */ /* 0x000fea000383ffff */
.L_x_128:
[----:B------:R-:W-:Y:S01]  /*7d50*/  BSSY B0, `(.L_x_153) ;  /* 0x0000006000007945 */ /* 0x000fe20003800000 */
[----:B------:R-:W-:-:S07]  /*7d60*/  IMAD.MOV.U32 R15, RZ, RZ, -0x1 ;  /* 0xffffffffff0f7424 */ /* 0x000fce00078e00ff */
[----:B------:R-:W-:Y:S05]  /*7d70*/  WARPSYNC.COLLECTIVE R15, `(.L_x_154) ;  /* 0x000000000f0c7348 */ /* 0x000fea0003c00000 */
[----:B------:R-:W-:Y:S02]  /*7d80*/  ELECT P6, UR62, PT ;  /* 0x00000000003e782f */ /* 0x000fe400038c0000 */
[----:B------:R-:W-:Y:S01]  /*7d90*/  MOV R14, UR62 ;  /* 0x0000003e000e7c02 */ /* 0x000fe20008000f00 */
[----:B------:R-:W-:Y:S10]  /*7da0*/  ENDCOLLECTIVE ;  /* 0x000000000000791b */ /* 0x000ff40003800000 */
.L_x_154:
[----:B------:R-:W-:Y:S05]  /*7db0*/  BSYNC B0 ;  /* 0x0000000000007941 */ /* 0x000fea0003800000 */
.L_x_153:
[----:B------:R-:W-:Y:S05]  /*7dc0*/  BRA `(.L_x_155) ;  /* 0xfffffff000f87947 */ /* 0x000fea000383ffff */
.L_x_132:
[----:B0-----:R0:W1:Y:S02]  /*7dd0*/  SYNCS.PHASECHK.TRANS64.TRYWAIT P0, [R7+URZ], R2 ;  /* 0x00000002070075a7 */ /* 0x001064000800017f */
[----:B-1----:R-:W-:Y:S05]  /*7de0*/  @!P0 NANOSLEEP.SYNCS 0x989680 ;  /* 0x009896800000895d */ /* 0x002fea0003900000 */
[----:B------:R-:W1:Y:S02]  /*7df0*/  @!P0 SYNCS.PHASECHK.TRANS64 P0, [R7+URZ], R2 ;  /* 0x00000002070085a7 */ /* 0x000e64000800007f */
[----:B-1----:R-:W-:Y:S05]  /*7e00*/  @!P0 BRA `(.L_x_132) ;  /* 0xfffffffc00f08947 */ /* 0x002fea000383ffff */
[----:B------:R-:W-:Y:S05]  /*7e10*/  BRA `(.L_x_156) ;  /* 0xfffffff400387947 */ /* 0x000fea000383ffff */
.L_x_133:
[----:B0-----:R0:W1:Y:S02]  /*7e20*/  SYNCS.PHASECHK.TRANS64.TRYWAIT P0, [R9+URZ], R4 ;  /* 0x00000004090075a7 */ /* 0x001064000800017f */
[----:B-1----:R-:W-:Y:S05]  /*7e30*/  @!P0 NANOSLEEP.SYNCS 0x989680 ;  /* 0x009896800000895d */ /* 0x002fea0003900000 */
[----:B------:R-:W1:Y:S02]  /*7e40*/  @!P0 SYNCS.PHASECHK.TRANS64 P0, [R9+URZ], R4 ;  /* 0x00000004090085a7 */ /* 0x000e64000800007f */
[----:B-1----:R-:W-:Y:S05]  /*7e50*/  @!P0 BRA `(.L_x_133) ;  /* 0xfffffffc00f08947 */ /* 0x002fea000383ffff */
[----:B------:R-:W-:Y:S05]  /*7e60*/  BRA `(.L_x_157) ;  /* 0xfffffff400487947 */ /* 0x000fea000383ffff */
.L_x_134:
[----:B0-----:R0:W1:Y:S02]  /*7e70*/  SYNCS.PHASECHK.TRANS64.TRYWAIT P0, [R6+URZ], R5 ;  /* 0x00000005060075a7 */ /* 0x001064000800017f */
[----:B-1----:R-:W-:Y:S05]  /*7e80*/  @!P0 NANOSLEEP.SYNCS 0x989680 ;  /* 0x009896800000895d */ /* 0x002fea0003900000 */
[----:B------:R-:W1:Y:S02]  /*7e90*/  @!P0 SYNCS.PHASECHK.TRANS64 P0, [R6+URZ], R5 ;  /* 0x00000005060085a7 */ /* 0x000e64000800007f */
[----:B-1----:R-:W-:Y:S05]  /*7ea0*/  @!P0 BRA `(.L_x_134) ;  /* 0xfffffffc00f08947 */ /* 0x002fea000383ffff */
[----:B------:R-:W-:Y:S05]  /*7eb0*/  BRA `(.L_x_158) ;  /* 0xfffffff400587947 */ /* 0x000fea000383ffff */
.L_x_135:
[----:B0-----:R0:W1:Y:S02]  /*7ec0*/  SYNCS.PHASECHK.TRANS64.TRYWAIT P0, [R9+URZ], R4 ;  /* 0x00000004090075a7 */ /* 0x001064000800017f */
[----:B-1----:R-:W-:Y:S05]  /*7ed0*/  @!P0 NANOSLEEP.SYNCS 0x989680 ;  /* 0x009896800000895d */ /* 0x002fea0003900000 */
[----:B------:R-:W1:Y:S02]  /*7ee0*/  @!P0 SYNCS.PHASECHK.TRANS64 P0, [R9+URZ], R4 ;  /* 0x00000004090085a7 */ /* 0x000e64000800007f */
[----:B-1----:R-:W-:Y:S05]  /*7ef0*/  @!P0 BRA `(.L_x_135) ;  /* 0xfffffffc00f08947 */ /* 0x002fea000383ffff */
[----:B------:R-:W-:Y:S05]  /*7f00*/  BRA `(.L_x_159) ;  /* 0xfffffff400687947 */ /* 0x000fea000383ffff */
.L_x_136:
[----:B0-----:R0:W1:Y:S02]  /*7f10*/  SYNCS.PHASECHK.TRANS64.TRYWAIT P0, [R6+URZ], R5 ;  /* 0x00000005060075a7 */ /* 0x001064000800017f */
[----:B-1----:R-:W-:Y:S05]  /*7f20*/  @!P0 NANOSLEEP.SYNCS 0x989680 ;  /* 0x009896800000895d */ /* 0x002fea0003900000 */
[----:B------:R-:W1:Y:S02]  /*7f30*/  @!P0 SYNCS.PHASECHK.TRANS64 P0, [R6+URZ], R5 ;  /* 0x00000005060085a7 */ /* 0x000e64000800007f */
[----:B-1----:R-:W-:Y:S05]  /*7f40*/  @!P0 BRA `(.L_x_136) ;  /* 0xfffffffc00f08947 */ /* 0x002fea000383ffff */
[----:B------:R-:W-:Y:S05]  /*7f50*/  BRA `(.L_x_160) ;  /* 0xfffffff400787947 */ /* 0x000fea000383ffff */
.L_x_137:
[----:B0-----:R0:W1:Y:S02]  /*7f60*/  SYNCS.PHASECHK.TRANS64.TRYWAIT P0, [R9+URZ], R4 ;  /* 0x00000004090075a7 */ /* 0x001064000800017f */
[----:B-1----:R-:W-:Y:S05]  /*7f70*/  @!P0 NANOSLEEP.SYNCS 0x989680 ;  /* 0x009896800000895d */ /* 0x002fea0003900000 */
[----:B------:R-:W1:Y:S02]  /*7f80*/  @!P0 SYNCS.PHASECHK.TRANS64 P0, [R9+URZ], R4 ;  /* 0x00000004090085a7 */ /* 0x000e64000800007f */
[----:B-1----:R-:W-:Y:S05]  /*7f90*/  @!P0 BRA `(.L_x_137) ;  /* 0xfffffffc00f08947 */ /* 0x002fea000383ffff */
[----:B------:R-:W-:Y:S05]  /*7fa0*/  BRA `(.L_x_161) ;  /* 0xfffffff400887947 */ /* 0x000fea000383ffff */
.L_x_138:
[----:B0-----:R0:W1:Y:S02]  /*7fb0*/  SYNCS.PHASECHK.TRANS64.TRYWAIT P0, [R6+URZ], R5 ;  /* 0x00000005060075a7 */ /* 0x001064000800017f */
[----:B-1----:R-:W-:Y:S05]  /*7fc0*/  @!P0 NANOSLEEP.SYNCS 0x989680 ;  /* 0x009896800000895d */ /* 0x002fea0003900000 */
[----:B------:R-:W1:Y:S02]  /*7fd0*/  @!P0 SYNCS.PHASECHK.TRANS64 P0, [R6+URZ], R5 ;  /* 0x00000005060085a7 */ /* 0x000e64000800007f */
[----:B-1----:R-:W-:Y:S05]  /*7fe0*/  @!P0 BRA `(.L_x_138) ;  /* 0xfffffffc00f08947 */ /* 0x002fea000383ffff */
[----:B------:R-:W-:Y:S05]  /*7ff0*/  BRA `(.L_x_162) ;  /* 0xfffffff400987947 */ /* 0x000fea000383ffff */
.L_x_139:
[----:B0-----:R0:W1:Y:S02]  /*8000*/  SYNCS.PHASECHK.TRANS64.TRYWAIT P0, [R9+URZ], R4 ;  /* 0x00000004090075a7 */ /* 0x001064000800017f */
[----:B-1----:R-:W-:Y:S05]  /*8010*/  @!P0 NANOSLEEP.SYNCS 0x989680 ;  /* 0x009896800000895d */ /* 0x002fea0003900000 */
[----:B------:R-:W1:Y:S02]  /*8020*/  @!P0 SYNCS.PHASECHK.TRANS64 P0, [R9+URZ], R4 ;  /* 0x00000004090085a7 */ /* 0x000e64000800007f */
[----:B-1----:R-:W-:Y:S05]  /*8030*/  @!P0 BRA `(.L_x_139) ;  /* 0xfffffffc00f08947 */ /* 0x002fea000383ffff */
[----:B------:R-:W-:Y:S05]  /*8040*/  BRA `(.L_x_163) ;  /* 0xfffffff400a87947 */ /* 0x000fea000383ffff */
.L_x_140:
[----:B0-----:R0:W1:Y:S02]  /*8050*/  SYNCS.PHASECHK.TRANS64.TRYWAIT P0, [R6+URZ], R5 ;  /* 0x00000005060075a7 */ /* 0x001064000800017f */
[----:B-1----:R-:W-:Y:S05]  /*8060*/  @!P0 NANOSLEEP.SYNCS 0x989680 ;  /* 0x009896800000895d */ /* 0x002fea0003900000 */
[----:B------:R-:W1:Y:S02]  /*8070*/  @!P0 SYNCS.PHASECHK.TRANS64 P0, [R6+URZ], R5 ;  /* 0x00000005060085a7 */ /* 0x000e64000800007f */
[----:B-1----:R-:W-:Y:S05]  /*8080*/  @!P0 BRA `(.L_x_140) ;  /* 0xfffffffc00f08947 */ /* 0x002fea000383ffff */
[----:B------:R-:W-:Y:S05]  /*8090*/  BRA `(.L_x_164) ;  /* 0xfffffff400b87947 */ /* 0x000fea000383ffff */
.L_x_141:
[----:B0-----:R0:W1:Y:S02]  /*80a0*/  SYNCS.PHASECHK.TRANS64.TRYWAIT P0, [R9+URZ], R4 ;  /* 0x00000004090075a7 */ /* 0x001064000800017f */
[----:B-1----:R-:W-:Y:S05]  /*80b0*/  @!P0 NANOSLEEP.SYNCS 0x989680 ;  /* 0x009896800000895d */ /* 0x002fea0003900000 */
[----:B------:R-:W1:Y:S02]  /*80c0*/  @!P0 SYNCS.PHASECHK.TRANS64 P0, [R9+URZ], R4 ;  /* 0x00000004090085a7 */ /* 0x000e64000800007f */
[----:B-1----:R-:W-:Y:S05]  /*80d0*/  @!P0 BRA `(.L_x_141) ;  /* 0xfffffffc00f08947 */ /* 0x002fea000383ffff */
[----:B------:R-:W-:Y:S05]  /*80e0*/  BRA `(.L_x_165) ;  /* 0xfffffff400c87947 */ /* 0x000fea000383ffff */
.L_x_142:
[----:B0-----:R0:W1:Y:S02]  /*80f0*/  SYNCS.PHASECHK.TRANS64.TRYWAIT P0, [R6+URZ], R5 ;  /* 0x00000005060075a7 */ /* 0x001064000800017f */
[----:B-1----:R-:W-:Y:S05]  /*8100*/  @!P0 NANOSLEEP.SYNCS 0x989680 ;  /* 0x009896800000895d */ /* 0x002fea0003900000 */
[----:B------:R-:W1:Y:S02]  /*8110*/  @!P0 SYNCS.PHASECHK.TRANS64 P0, [R6+URZ], R5 ;  /* 0x00000005060085a7 */ /* 0x000e64000800007f */
[----:B-1----:R-:W-:Y:S05]  /*8120*/  @!P0 BRA `(.L_x_142) ;  /* 0xfffffffc00f08947 */ /* 0x002fea000383ffff */
[----:B------:R-:W-:Y:S05]  /*8130*/  BRA `(.L_x_166) ;  /* 0xfffffff400d87947 */ /* 0x000fea000383ffff */
.L_x_143:
[----:B0-----:R0:W1:Y:S02]  /*8140*/  SYNCS.PHASECHK.TRANS64.TRYWAIT P0, [R9+URZ], R4 ;  /* 0x00000004090075a7 */ /* 0x001064000800017f */
[----:B-1----:R-:W-:Y:S05]  /*8150*/  @!P0 NANOSLEEP.SYNCS 0x989680 ;  /* 0x009896800000895d */ /* 0x002fea0003900000 */
[----:B------:R-:W1:Y:S02]  /*8160*/  @!P0 SYNCS.PHASECHK.TRANS64 P0, [R9+URZ], R4 ;  /* 0x00000004090085a7 */ /* 0x000e64000800007f */
[----:B-1----:R-:W-:Y:S05]  /*8170*/  @!P0 BRA `(.L_x_143) ;  /* 0xfffffffc00f08947 */ /* 0x002fea000383ffff */
[----:B------:R-:W-:Y:S05]  /*8180*/  BRA `(.L_x_167) ;  /* 0xfffffff400e87947 */ /* 0x000fea000383ffff */
.L_x_144:
[----:B0-----:R0:W1:Y:S02]  /*8190*/  SYNCS.PHASECHK.TRANS64.TRYWAIT P0, [R6+URZ], R5 ;  /* 0x00000005060075a7 */ /* 0x001064000800017f */
[----:B-1----:R-:W-:Y:S05]  /*81a0*/  @!P0 NANOSLEEP.SYNCS 0x989680 ;  /* 0x009896800000895d */ /* 0x002fea0003900000 */
[----:B------:R-:W1:Y:S02]  /*81b0*/  @!P0 SYNCS.PHASECHK.TRANS64 P0, [R6+URZ], R5 ;  /* 0x00000005060085a7 */ /* 0x000e64000800007f */
[----:B-1----:R-:W-:Y:S05]  /*81c0*/  @!P0 BRA `(.L_x_144) ;  /* 0xfffffffc00f08947 */ /* 0x002fea000383ffff */
[----:B------:R-:W-:Y:S05]  /*81d0*/  BRA `(.L_x_168) ;  /* 0xfffffff400f87947 */ /* 0x000fea000383ffff */
.L_x_145:
[----:B0-----:R0:W1:Y:S02]  /*81e0*/  SYNCS.PHASECHK.TRANS64.TRYWAIT P0, [R9+URZ], R4 ;  /* 0x00000004090075a7 */ /* 0x001064000800017f */
[----:B-1----:R-:W-:Y:S05]  /*81f0*/  @!P0 NANOSLEEP.SYNCS 0x989680 ;  /* 0x009896800000895d */ /* 0x002fea0003900000 */
[----:B------:R-:W1:Y:S02]  /*8200*/  @!P0 SYNCS.PHASECHK.TRANS64 P0, [R9+URZ], R4 ;  /* 0x00000004090085a7 */ /* 0x000e64000800007f */
[----:B-1----:R-:W-:Y:S05]  /*8210*/  @!P0 BRA `(.L_x_145) ;  /* 0xfffffffc00f08947 */ /* 0x002fea000383ffff */
[----:B------:R-:W-:Y:S05]  /*8220*/  BRA `(.L_x_169) ;  /* 0xfffffff800087947 */ /* 0x000fea000383ffff */
.L_x_146:
[----:B0-----:R0:W1:Y:S02]  /*8230*/  SYNCS.PHASECHK.TRANS64.TRYWAIT P0, [R6+URZ], R5 ;  /* 0x00000005060075a7 */ /* 0x001064000800017f */
[----:B-1----:R-:W-:Y:S05]  /*8240*/  @!P0 NANOSLEEP.SYNCS 0x989680 ;  /* 0x009896800000895d */ /* 0x002fea0003900000 */
[----:B------:R-:W1:Y:S02]  /*8250*/  @!P0 SYNCS.PHASECHK.TRANS64 P0, [R6+URZ], R5 ;  /* 0x00000005060085a7 */ /* 0x000e64000800007f */
[----:B-1----:R-:W-:Y:S05]  /*8260*/  @!P0 BRA `(.L_x_146) ;  /* 0xfffffffc00f08947 */ /* 0x002fea000383ffff */
[----:B------:R-:W-:Y:S05]  /*8270*/  BRA `(.L_x_170) ;  /* 0xfffffff800187947 */ /* 0x000fea000383ffff */
.L_x_147:
[----:B-1----:R1:W2:Y:S02]  /*8280*/  SYNCS.PHASECHK.TRANS64.TRYWAIT P0, [R9+URZ], R4 ;  /* 0x00000004090075a7 */ /* 0x0022a4000800017f */
[----:B--2---:R-:W-:Y:S05]  /*8290*/  @!P0 NANOSLEEP.SYNCS 0x989680 ;  /* 0x009896800000895d */ /* 0x004fea0003900000 */
[----:B------:R-:W2:Y:S02]  /*82a0*/  @!P0 SYNCS.PHASECHK.TRANS64 P0, [R9+URZ], R4 ;  /* 0x00000004090085a7 */ /* 0x000ea4000800007f */
[----:B--2---:R-:W-:Y:S05]  /*82b0*/  @!P0 BRA `(.L_x_147) ;  /* 0xfffffffc00f08947 */ /* 0x004fea000383ffff */
[----:B------:R-:W-:Y:S05]  /*82c0*/  BRA `(.L_x_171) ;  /* 0xfffffff800207947 */ /* 0x000fea000383ffff */
.L_x_172:
[----:B------:R-:W-:-:S00]  /*82d0*/  BRA `(.L_x_172) ;  /* 0xfffffffc00fc7947 */ /* 0x000fc0000383ffff */
[----:B------:R-:W-:-:S00]  /*82e0*/  NOP ;  /* 0x0000000000007918 */ /* 0x000fc00000000000 */
        /* <DEDUP_REMOVED lines=9> */
.L_x_173:


//--------------------- .nv.global.init           --------------------------
	.section	.nv.global.init,"aw",@progbits
.nv.global.init:
	.type		$str$22,@object
	.size		$str$22,($str$23 - $str$22)
$str$22:
        /*0000*/ 	.byte	0x6b, 0x5f, 0x74, 0x69, 0x6c, 0x65, 0x5f, 0x63, 0x6f, 0x75, 0x6e, 0x74, 0x20, 0x3e, 0x3d, 0x20
        /*0010*/ 	.byte	0x31, 0x00
	.type		$str$23,@object
	.size		$str$23,(__unnamed_1 - $str$23)
$str$23:
        /*0012*/ 	.byte	0x2f, 0x74, 0x6d, 0x70, 0x2f, 0x63, 0x75, 0x74, 0x6c, 0x61, 0x73, 0x73, 0x5f, 0x73, 0x77, 0x65
        /*0022*/ 	.byte	0x65, 0x70, 0x5f, 0x73, 0x72, 0x63, 0x2f, 0x69, 0x6e, 0x63, 0x6c, 0x75, 0x64, 0x65, 0x2f, 0x63
        /*0032*/ 	.byte	0x75, 0x74, 0x6c, 0x61, 0x73, 0x73, 0x2f, 0x67, 0x65, 0x6d, 0x6d, 0x2f, 0x63, 0x6f, 0x6c, 0x6c
        /*0042*/ 	.byte	0x65, 0x63, 0x74, 0x69, 0x76, 0x65, 0x2f, 0x73, 0x6d, 0x39, 0x30, 0x5f, 0x6d, 0x6d, 0x61, 0x5f
        /*0052*/ 	.byte	0x74, 0x6d, 0x61, 0x5f, 0x67, 0x6d, 0x6d, 0x61, 0x5f, 0x73, 0x73, 0x5f, 0x77, 0x61, 0x72, 0x70
        /*0062*/ 	.byte	0x73, 0x70, 0x65, 0x63, 0x69, 0x61, 0x6c, 0x69, 0x7a, 0x65, 0x64, 0x2e, 0x68, 0x70, 0x70, 0x00
	.type		__unnamed_1,@object
	.size		__unnamed_1,(.L_0 - __unnamed_1)
__unnamed_1:
        /*0072*/ 	.byte	0x76, 0x6f, 0x69, 0x64, 0x20, 0x63, 0x75, 0x74, 0x6c, 0x61, 0x73, 0x73, 0x3a, 0x3a, 0x67, 0x65
        /* <DEDUP_REMOVED lines=179> */
        /*0bb2*/ 	.byte	0x69, 0x64, 0x65, 0x6e, 0x74, 0x69, 0x74, 0x79, 0x5d, 0x00
.L_0:


//--------------------- .nv.shared._ZN7cutlass13device_kernelINS_4gemm6kernel13GemmUniversalIN4cute5tupleIJiiiiEEENS1_10collective13CollectiveMmaINS1_34MainloopSm90TmaGmmaWarpSpecializedILi17ENS5_IJNS4_1CILi1EEESB_SB_EEENS1_35KernelTmaWarpSpecializedCooperativeEEENS5_IJNSA_ILi384EEENSA_ILi32EEENSA_ILi16EEEEEENS_6half_tENS5_IJlSB_lEEESJ_SK_NS4_8TiledMMAINS4_8MMA_AtomIJNS4_4SM904GMMA25MMA_64x32x16_F32F16F16_SSILNSO_5MajorE0ELSQ_0ELNSO_7ScaleInE1ELSR_1EEEEEENS4_6LayoutINS5_IJNSA_ILi2EEESB_SB_EEENS5_IJSB_NSA_ILi0EEESX_EEEEENS5_IJNS4_10UnderscoreES10_S10_EEEEENS4_13SM90_TMA_LOADENS4_14ComposedLayoutINS4_7SwizzleILi1ELi4ELi3EEENS4_18smem_ptr_flag_bitsILi16EEENSU_INS5_IJNSA_ILi8EEESH_EEENS5_IJSH_SB_EEEEEEEvNS4_8identityES13_S1D_vS1E_EENS_8epilogue10collective6detail29Sm90TmaWarpSpecializedAdapterINS1H_15DefaultEpilogueISJ_SK_SK_NS1G_6thread17LinearCombinationISJ_Li1EffLNS1L_9ScaleType4KindE0ELNS_15FloatRoundStyleE2ESJ_EENS1_15EpilogueDefaultEEEEEvvEEEEvNT_6ParamsE --------------------------
	.section	.nv.shared._ZN7cutlass13device_kernelINS_4gemm6kernel13GemmUniversalIN4cute5tupleIJiiiiEEENS1_10collective13CollectiveMmaINS1_34MainloopSm90TmaGmmaWarpSpecializedILi17ENS5_IJNS4_1CILi1EEESB_SB_EEENS1_35KernelTmaWarpSpecializedCooperativeEEENS5_IJNSA_ILi384EEENSA_ILi32EEENSA_ILi16EEEEEENS_6half_tENS5_IJlSB_lEEESJ_SK_NS4_8TiledMMAINS4_8MMA_AtomIJNS4_4SM904GMMA25MMA_64x32x16_F32F16F16_SSILNSO_5MajorE0ELSQ_0ELNSO_7ScaleInE1ELSR_1EEEEEENS4_6LayoutINS5_IJNSA_ILi2EEESB_SB_EEENS5_IJSB_NSA_ILi0EEESX_EEEEENS5_IJNS4_10UnderscoreES10_S10_EEEEENS4_13SM90_TMA_LOADENS4_14ComposedLayoutINS4_7SwizzleILi1ELi4ELi3EEENS4_18smem_ptr_flag_bitsILi16EEENSU_INS5_IJNSA_ILi8EEESH_EEENS5_IJSH_SB_EEEEEEEvNS4_8identityES13_S1D_vS1E_EENS_8epilogue10collective6detail29Sm90TmaWarpSpecializedAdapterINS1H_15DefaultEpilogueISJ_SK_SK_NS1G_6thread17LinearCombinationISJ_Li1EffLNS1L_9ScaleType4KindE0ELNS_15FloatRoundStyleE2ESJ_EENS1_15EpilogueDefaultEEEEEvvEEEEvNT_6ParamsE,"aw",@nobits
	.sectionflags	@""
	.align	16
	.zero		1024


//--------------------- .nv.shared.reserved.0     --------------------------
	.section	.nv.shared.reserved.0,"aw",@nobits
	.weak		__nv_reservedSMEM_offset_0_alias
	.size		__nv_reservedSMEM_offset_0_alias, 0, 0
	.other		__nv_reservedSMEM_offset_0_alias,@"STO_CUDA_RESERVED_SHARED STV_DEFAULT"
__nv_reservedSMEM_offset_0_alias:
	.zero		0


//--------------------- .nv.global                --------------------------
	.section	.nv.global,"aw",@nobits
.nv.global:
	.type		_ZN39_INTERNAL_727675e4_4_k_cu_6bb4c3a8_94064cute1_E,@object
	.size		_ZN39_INTERNAL_727675e4_4_k_cu_6bb4c3a8_94064cute1_E,(_ZN39_INTERNAL_727675e4_4_k_cu_6bb4c3a8_94064cuda3std3__45__cpo6cbeginE - _ZN39_INTERNAL_727675e4_4_k_cu_6bb4c3a8_94064cute1_E)
_ZN39_INTERNAL_727675e4_4_k_cu_6bb4c3a8_94064cute1_E:
	.zero		1
	.type		_ZN39_INTERNAL_727675e4_4_k_cu_6bb4c3a8_94064cuda3std3__45__cpo6cbeginE,@object
	.size		_ZN39_INTERNAL_727675e4_4_k_cu_6bb4c3a8_94064cuda3std3__45__cpo6cbeginE,(_ZN39_INTERNAL_727675e4_4_k_cu_6bb4c3a8_94064cuda3std3__48in_placeE - _ZN39_INTERNAL_727675e4_4_k_cu_6bb4c3a8_94064cuda3std3__45__cpo6cbeginE)
_ZN39_INTERNAL_727675e4_4_k_cu_6bb4c3a8_94064cuda3std3__45__cpo6cbeginE:
	.zero		1
	.type		_ZN39_INTERNAL_727675e4_4_k_cu_6bb4c3a8_94064cuda3std3__48in_placeE,@object
	.size		_ZN39_INTERNAL_727675e4_4_k_cu_6bb4c3a8_94064cuda3std3__48in_placeE,(_ZN39_INTERNAL_727675e4_4_k_cu_6bb4c3a8_94064cuda3std6ranges3__45__cpo9iter_moveE - _ZN39_INTERNAL_727675e4_4_k_cu_6bb4c3a8_94064cuda3std3__48in_placeE)
_ZN39_INTERNAL_727675e4_4_k_cu_6bb4c3a8_94064cuda3std3__48in_placeE:
	.zero		1
	.type		_ZN39_INTERNAL_727675e4_4_k_cu_6bb4c3a8_94064cuda3std6ranges3__45__cpo9iter_moveE,@object
	.size		_ZN39_INTERNAL_727675e4_4_k_cu_6bb4c3a8_94064cuda3std6ranges3__45__cpo9iter_moveE,(_ZN39_INTERNAL_727675e4_4_k_cu_6bb4c3a8_94064cuda3std3__45__cpo5beginE - _ZN39_INTERNAL_727675e4_4_k_cu_6bb4c3a8_94064cuda3std6ranges3__45__cpo9iter_moveE)
_ZN39_INTERNAL_727675e4_4_k_cu_6bb4c3a8_94064cuda3std6ranges3__45__cpo9iter_moveE:
	.zero		1
	.type		_ZN39_INTERNAL_727675e4_4_k_cu_6bb4c3a8_94064cuda3std3__45__cpo5beginE,@object
	.size		_ZN39_INTERNAL_727675e4_4_k_cu_6bb4c3a8_94064cuda3std3__45__cpo5beginE,(_ZN39_INTERNAL_727675e4_4_k_cu_6bb4c3a8_94064cuda3std3__441_GLOBAL__N__727675e4_4_k_cu_6bb4c3a8_94066ignoreE - _ZN39_INTERNAL_727675e4_4_k_cu_6bb4c3a8_94064cuda3std3__45__cpo5beginE)
_ZN39_INTERNAL_727675e4_4_k_cu_6bb4c3a8_94064cuda3std3__45__cpo5beginE:
	.zero		1
	.type		_ZN39_INTERNAL_727675e4_4_k_cu_6bb4c3a8_94064cuda3std3__441_GLOBAL__N__727675e4_4_k_cu_6bb4c3a8_94066ignoreE,@object
	.size		_ZN39_INTERNAL_727675e4_4_k_cu_6bb4c3a8_94064cuda3std3__441_GLOBAL__N__727675e4_4_k_cu_6bb4c3a8_94066ignoreE,(_ZN39_INTERNAL_727675e4_4_k_cu_6bb4c3a8_94064cute7productE - _ZN39_INTERNAL_727675e4_4_k_cu_6bb4c3a8_94064cuda3std3__441_GLOBAL__N__727675e4_4_k_cu_6bb4c3a8_94066ignoreE)
_ZN39_INTERNAL_727675e4_4_k_cu_6bb4c3a8_94064cuda3std3__441_GLOBAL__N__727675e4_4_k_cu_6bb4c3a8_94066ignoreE:
	.zero		1
	.type		_ZN39_INTERNAL_727675e4_4_k_cu_6bb4c3a8_94064cute7productE,@object
	.size		_ZN39_INTERNAL_727675e4_4_k_cu_6bb4c3a8_94064cute7productE,(_ZN39_INTERNAL_727675e4_4_k_cu_6bb4c3a8_94064cuda3std3__45__cpo3endE - _ZN39_INTERNAL_727675e4_4_k_cu_6bb4c3a8_94064cute7productE)
_ZN39_INTERNAL_727675e4_4_k_cu_6bb4c3a8_94064cute7productE:
	.zero		1
	.type		_ZN39_INTERNAL_727675e4_4_k_cu_6bb4c3a8_94064cuda3std3__45__cpo3endE,@object
	.size		_ZN39_INTERNAL_727675e4_4_k_cu_6bb4c3a8_94064cuda3std3__45__cpo3endE,(_ZN39_INTERNAL_727675e4_4_k_cu_6bb4c3a8_94064cuda3std3__419piecewise_constructE - _ZN39_INTERNAL_727675e4_4_k_cu_6bb4c3a8_94064cuda3std3__45__cpo3endE)
_ZN39_INTERNAL_727675e4_4_k_cu_6bb4c3a8_94064cuda3std3__45__cpo3endE:
	.zero		1
	.type		_ZN39_INTERNAL_727675e4_4_k_cu_6bb4c3a8_94064cuda3std3__419piecewise_constructE,@object
	.size		_ZN39_INTERNAL_727675e4_4_k_cu_6bb4c3a8_94064cuda3std3__419piecewise_constructE,(_ZN39_INTERNAL_727675e4_4_k_cu_6bb4c3a8_94064cuda3std3__45__cpo4cendE - _ZN39_INTERNAL_727675e4_4_k_cu_6bb4c3a8_94064cuda3std3__419piecewise_constructE)
_ZN39_INTERNAL_727675e4_4_k_cu_6bb4c3a8_94064cuda3std3__419piecewise_constructE:
	.zero		1
	.type		_ZN39_INTERNAL_727675e4_4_k_cu_6bb4c3a8_94064cuda3std3__45__cpo4cendE,@object
	.size		_ZN39_INTERNAL_727675e4_4_k_cu_6bb4c3a8_94064cuda3std3__45__cpo4cendE,(_ZN39_INTERNAL_727675e4_4_k_cu_6bb4c3a8_94064cuda3std6ranges3__45__cpo4swapE - _ZN39_INTERNAL_727675e4_4_k_cu_6bb4c3a8_94064cuda3std3__45__cpo4cendE)
_ZN39_INTERNAL_727675e4_4_k_cu_6bb4c3a8_94064cuda3std3__45__cpo4cendE:
	.zero		1
	.type		_ZN39_INTERNAL_727675e4_4_k_cu_6bb4c3a8_94064cuda3std6ranges3__45__cpo4swapE,@object
	.size		_ZN39_INTERNAL_727675e4_4_k_cu_6bb4c3a8_94064cuda3std6ranges3__45__cpo4swapE,(.L_8 - _ZN39_INTERNAL_727675e4_4_k_cu_6bb4c3a8_94064cuda3std6ranges3__45__cpo4swapE)
_ZN39_INTERNAL_727675e4_4_k_cu_6bb4c3a8_94064cuda3std6ranges3__45__cpo4swapE:
	.zero		1
.L_8:


//--------------------- .nv.constant0._ZN7cutlass13device_kernelINS_4gemm6kernel13GemmUniversalIN4cute5tupleIJiiiiEEENS1_10collective13CollectiveMmaINS1_34MainloopSm90TmaGmmaWarpSpecializedILi17ENS5_IJNS4_1CILi1EEESB_SB_EEENS1_35KernelTmaWarpSpecializedCooperativeEEENS5_IJNSA_ILi384EEENSA_ILi32EEENSA_ILi16EEEEEENS_6half_tENS5_IJlSB_lEEESJ_SK_NS4_8TiledMMAINS4_8MMA_AtomIJNS4_4SM904GMMA25MMA_64x32x16_F32F16F16_SSILNSO_5MajorE0ELSQ_0ELNSO_7ScaleInE1ELSR_1EEEEEENS4_6LayoutINS5_IJNSA_ILi2EEESB_SB_EEENS5_IJSB_NSA_ILi0EEESX_EEEEENS5_IJNS4_10UnderscoreES10_S10_EEEEENS4_13SM90_TMA_LOADENS4_14ComposedLayoutINS4_7SwizzleILi1ELi4ELi3EEENS4_18smem_ptr_flag_bitsILi16EEENSU_INS5_IJNSA_ILi8EEESH_EEENS5_IJSH_SB_EEEEEEEvNS4_8identityES13_S1D_vS1E_EENS_8epilogue10collective6detail29Sm90TmaWarpSpecializedAdapterINS1H_15DefaultEpilogueISJ_SK_SK_NS1G_6thread17LinearCombinationISJ_Li1EffLNS1L_9ScaleType4KindE0ELNS_15FloatRoundStyleE2ESJ_EENS1_15EpilogueDefaultEEEEEvvEEEEvNT_6ParamsE --------------------------
	.section	.nv.constant0._ZN7cutlass13device_kernelINS_4gemm6kernel13GemmUniversalIN4cute5tupleIJiiiiEEENS1_10collective13CollectiveMmaINS1_34MainloopSm90TmaGmmaWarpSpecializedILi17ENS5_IJNS4_1CILi1EEESB_SB_EEENS1_35KernelTmaWarpSpecializedCooperativeEEENS5_IJNSA_ILi384EEENSA_ILi32EEENSA_ILi16EEEEEENS_6half_tENS5_IJlSB_lEEESJ_SK_NS4_8TiledMMAINS4_8MMA_AtomIJNS4_4SM904GMMA25MMA_64x32x16_F32F16F16_SSILNSO_5MajorE0ELSQ_0ELNSO_7ScaleInE1ELSR_1EEEEEENS4_6LayoutINS5_IJNSA_ILi2EEESB_SB_EEENS5_IJSB_NSA_ILi0EEESX_EEEEENS5_IJNS4_10UnderscoreES10_S10_EEEEENS4_13SM90_TMA_LOADENS4_14ComposedLayoutINS4_7SwizzleILi1ELi4ELi3EEENS4_18smem_ptr_flag_bitsILi16EEENSU_INS5_IJNSA_ILi8EEESH_EEENS5_IJSH_SB_EEEEEEEvNS4_8identityES13_S1D_vS1E_EENS_8epilogue10collective6detail29Sm90TmaWarpSpecializedAdapterINS1H_15DefaultEpilogueISJ_SK_SK_NS1G_6thread17LinearCombinationISJ_Li1EffLNS1L_9ScaleType4KindE0ELNS_15FloatRoundStyleE2ESJ_EENS1_15EpilogueDefaultEEEEEvvEEEEvNT_6ParamsE,"a",@progbits
	.sectionflags	@""
	.align	4
.nv.constant0._ZN7cutlass13device_kernelINS_4gemm6kernel13GemmUniversalIN4cute5tupleIJiiiiEEENS1_10collective13CollectiveMmaINS1_34MainloopSm90TmaGmmaWarpSpecializedILi17ENS5_IJNS4_1CILi1EEESB_SB_EEENS1_35KernelTmaWarpSpecializedCooperativeEEENS5_IJNSA_ILi384EEENSA_ILi32EEENSA_ILi16EEEEEENS_6half_tENS5_IJlSB_lEEESJ_SK_NS4_8TiledMMAINS4_8MMA_AtomIJNS4_4SM904GMMA25MMA_64x32x16_F32F16F16_SSILNSO_5MajorE0ELSQ_0ELNSO_7ScaleInE1ELSR_1EEEEEENS4_6LayoutINS5_IJNSA_ILi2EEESB_SB_EEENS5_IJSB_NSA_ILi0EEESX_EEEEENS5_IJNS4_10UnderscoreES10_S10_EEEEENS4_13SM90_TMA_LOADENS4_14ComposedLayoutINS4_7SwizzleILi1ELi4ELi3EEENS4_18smem_ptr_flag_bitsILi16EEENSU_INS5_IJNSA_ILi8EEESH_EEENS5_IJSH_SB_EEEEEEEvNS4_8identityES13_S1D_vS1E_EENS_8epilogue10collective6detail29Sm90TmaWarpSpecializedAdapterINS1H_15DefaultEpilogueISJ_SK_SK_NS1G_6thread17LinearCombinationISJ_Li1EffLNS1L_9ScaleType4KindE0ELNS_15FloatRoundStyleE2ESJ_EENS1_15EpilogueDefaultEEEEEvvEEEEvNT_6ParamsE:
	.zero		1664


//--------------------- SYMBOLS --------------------------

	.type		.nv.reservedSmem.offset0,@object
	.size		.nv.reservedSmem.offset0,0x4
	.type		__assertfail,@function
